//
// Generated by NVIDIA NVVM Compiler
//
// Compiler Build ID: CL-36424714
// Cuda compilation tools, release 13.0, V13.0.88
// Based on NVVM 20.0.0
//

.version 9.0
.target sm_100
.address_size 64

	// .globl	_Z20kernel_gaussian_blurPhS_iiPfi

.visible .entry _Z20kernel_gaussian_blurPhS_iiPfi(
	.param .u64 .ptr .align 1 _Z20kernel_gaussian_blurPhS_iiPfi_param_0,
	.param .u64 .ptr .align 1 _Z20kernel_gaussian_blurPhS_iiPfi_param_1,
	.param .u32 _Z20kernel_gaussian_blurPhS_iiPfi_param_2,
	.param .u32 _Z20kernel_gaussian_blurPhS_iiPfi_param_3,
	.param .u64 .ptr .align 1 _Z20kernel_gaussian_blurPhS_iiPfi_param_4,
	.param .u32 _Z20kernel_gaussian_blurPhS_iiPfi_param_5
)
{
	.reg .pred 	%p<13>;
	.reg .b16 	%rs<16>;
	.reg .b32 	%r<137>;
	.reg .b32 	%f<71>;
	.reg .b64 	%rd<62>;

	ld.param.u64 	%rd4, [_Z20kernel_gaussian_blurPhS_iiPfi_param_0];
	ld.param.u32 	%r36, [_Z20kernel_gaussian_blurPhS_iiPfi_param_2];
	ld.param.u32 	%r34, [_Z20kernel_gaussian_blurPhS_iiPfi_param_3];
	ld.param.u64 	%rd5, [_Z20kernel_gaussian_blurPhS_iiPfi_param_4];
	ld.param.u32 	%r35, [_Z20kernel_gaussian_blurPhS_iiPfi_param_5];
	cvta.to.global.u64 	%rd1, %rd4;
	cvta.to.global.u64 	%rd2, %rd5;
	mov.u32 	%r37, %tid.x;
	mov.u32 	%r38, %ctaid.x;
	mov.u32 	%r39, %ntid.x;
	mad.lo.s32 	%r1, %r38, %r39, %r37;
	mov.u32 	%r2, %tid.y;
	mov.u32 	%r40, %ctaid.y;
	mov.u32 	%r41, %ntid.y;
	mul.lo.s32 	%r3, %r40, %r41;
	add.s32 	%r42, %r3, %r2;
	setp.ge.s32 	%p1, %r1, %r34;
	setp.ge.s32 	%p2, %r42, %r36;
	or.pred  	%p3, %p1, %p2;
	@%p3 bra 	$L__BB0_17;
	shr.u32 	%r43, %r35, 31;
	add.s32 	%r44, %r35, %r43;
	shr.s32 	%r6, %r44, 1;
	neg.s32 	%r5, %r6;
	setp.lt.s32 	%p4, %r6, %r5;
	mov.f32 	%f69, 0f00000000;
	@%p4 bra 	$L__BB0_16;
	add.s32 	%r7, %r36, -1;
	sub.s32 	%r45, %r6, %r5;
	add.s32 	%r46, %r45, 1;
	and.b32  	%r8, %r46, 7;
	add.s32 	%r47, %r5, %r6;
	mad.lo.s32 	%r9, %r35, %r47, %r6;
	shl.b32 	%r10, %r35, 3;
	add.s32 	%r48, %r2, %r5;
	add.s32 	%r11, %r48, %r3;
	mov.f32 	%f69, 0f00000000;
	mul.wide.s32 	%rd50, %r35, 4;
	mov.u32 	%r129, %r5;
$L__BB0_3:
	mov.u32 	%r12, %r129;
	sub.s32 	%r49, %r6, %r5;
	setp.lt.u32 	%p5, %r49, 7;
	add.s32 	%r50, %r12, %r1;
	max.s32 	%r51, %r50, 0;
	add.s32 	%r52, %r34, -1;
	min.s32 	%r13, %r51, %r52;
	add.s32 	%r14, %r12, %r6;
	mov.u32 	%r135, %r5;
	@%p5 bra 	$L__BB0_7;
	add.s32 	%r54, %r49, 1;
	and.b32  	%r55, %r54, -8;
	neg.s32 	%r130, %r55;
	add.s32 	%r133, %r5, 3;
	add.s32 	%r132, %r9, %r12;
	mov.u32 	%r131, %r11;
$L__BB0_5:
	.pragma "nounroll";
	max.s32 	%r56, %r131, 0;
	min.s32 	%r57, %r56, %r7;
	mul.wide.s32 	%rd6, %r132, 4;
	add.s64 	%rd7, %rd2, %rd6;
	ld.global.f32 	%f18, [%rd7];
	mad.lo.s32 	%r58, %r57, %r34, %r13;
	cvt.s64.s32 	%rd8, %r58;
	add.s64 	%rd9, %rd1, %rd8;
	ld.global.u8 	%rs1, [%rd9];
	cvt.rn.f32.u16 	%f19, %rs1;
	fma.rn.f32 	%f20, %f18, %f19, %f69;
	add.s32 	%r59, %r131, 1;
	max.s32 	%r60, %r59, 0;
	min.s32 	%r61, %r60, %r7;
	add.s64 	%rd11, %rd7, %rd50;
	ld.global.f32 	%f21, [%rd11];
	mad.lo.s32 	%r62, %r61, %r34, %r13;
	cvt.s64.s32 	%rd12, %r62;
	add.s64 	%rd13, %rd1, %rd12;
	ld.global.u8 	%rs2, [%rd13];
	cvt.rn.f32.u16 	%f22, %rs2;
	fma.rn.f32 	%f23, %f21, %f22, %f20;
	add.s32 	%r63, %r131, 2;
	max.s32 	%r64, %r63, 0;
	min.s32 	%r65, %r64, %r7;
	add.s64 	%rd14, %rd11, %rd50;
	ld.global.f32 	%f24, [%rd14];
	mad.lo.s32 	%r66, %r65, %r34, %r13;
	cvt.s64.s32 	%rd15, %r66;
	add.s64 	%rd16, %rd1, %rd15;
	ld.global.u8 	%rs3, [%rd16];
	cvt.rn.f32.u16 	%f25, %rs3;
	fma.rn.f32 	%f26, %f24, %f25, %f23;
	add.s32 	%r67, %r131, 3;
	max.s32 	%r68, %r67, 0;
	min.s32 	%r69, %r68, %r7;
	add.s64 	%rd17, %rd14, %rd50;
	ld.global.f32 	%f27, [%rd17];
	mad.lo.s32 	%r70, %r69, %r34, %r13;
	cvt.s64.s32 	%rd18, %r70;
	add.s64 	%rd19, %rd1, %rd18;
	ld.global.u8 	%rs4, [%rd19];
	cvt.rn.f32.u16 	%f28, %rs4;
	fma.rn.f32 	%f29, %f27, %f28, %f26;
	add.s32 	%r71, %r131, 4;
	max.s32 	%r72, %r71, 0;
	min.s32 	%r73, %r72, %r7;
	add.s64 	%rd20, %rd17, %rd50;
	ld.global.f32 	%f30, [%rd20];
	mad.lo.s32 	%r74, %r73, %r34, %r13;
	cvt.s64.s32 	%rd21, %r74;
	add.s64 	%rd22, %rd1, %rd21;
	ld.global.u8 	%rs5, [%rd22];
	cvt.rn.f32.u16 	%f31, %rs5;
	fma.rn.f32 	%f32, %f30, %f31, %f29;
	add.s32 	%r75, %r131, 5;
	max.s32 	%r76, %r75, 0;
	min.s32 	%r77, %r76, %r7;
	add.s64 	%rd23, %rd20, %rd50;
	ld.global.f32 	%f33, [%rd23];
	mad.lo.s32 	%r78, %r77, %r34, %r13;
	cvt.s64.s32 	%rd24, %r78;
	add.s64 	%rd25, %rd1, %rd24;
	ld.global.u8 	%rs6, [%rd25];
	cvt.rn.f32.u16 	%f34, %rs6;
	fma.rn.f32 	%f35, %f33, %f34, %f32;
	add.s32 	%r79, %r131, 6;
	max.s32 	%r80, %r79, 0;
	min.s32 	%r81, %r80, %r7;
	add.s64 	%rd26, %rd23, %rd50;
	ld.global.f32 	%f36, [%rd26];
	mad.lo.s32 	%r82, %r81, %r34, %r13;
	cvt.s64.s32 	%rd27, %r82;
	add.s64 	%rd28, %rd1, %rd27;
	ld.global.u8 	%rs7, [%rd28];
	cvt.rn.f32.u16 	%f37, %rs7;
	fma.rn.f32 	%f38, %f36, %f37, %f35;
	add.s32 	%r83, %r131, 7;
	max.s32 	%r84, %r83, 0;
	min.s32 	%r85, %r84, %r7;
	add.s64 	%rd29, %rd26, %rd50;
	ld.global.f32 	%f39, [%rd29];
	mad.lo.s32 	%r86, %r85, %r34, %r13;
	cvt.s64.s32 	%rd30, %r86;
	add.s64 	%rd31, %rd1, %rd30;
	ld.global.u8 	%rs8, [%rd31];
	cvt.rn.f32.u16 	%f40, %rs8;
	fma.rn.f32 	%f69, %f39, %f40, %f38;
	add.s32 	%r133, %r133, 8;
	add.s32 	%r132, %r132, %r10;
	add.s32 	%r131, %r131, 8;
	add.s32 	%r130, %r130, 8;
	setp.ne.s32 	%p6, %r130, 0;
	@%p6 bra 	$L__BB0_5;
	add.s32 	%r135, %r133, -3;
$L__BB0_7:
	setp.eq.s32 	%p7, %r8, 0;
	@%p7 bra 	$L__BB0_15;
	add.s32 	%r87, %r8, -1;
	setp.lt.u32 	%p8, %r87, 3;
	@%p8 bra 	$L__BB0_10;
	add.s32 	%r88, %r135, %r42;
	max.s32 	%r89, %r88, 0;
	min.s32 	%r90, %r89, %r7;
	add.s32 	%r91, %r135, %r6;
	mad.lo.s32 	%r92, %r91, %r35, %r14;
	mul.wide.s32 	%rd32, %r92, 4;
	add.s64 	%rd33, %rd2, %rd32;
	ld.global.f32 	%f42, [%rd33];
	mad.lo.s32 	%r93, %r90, %r34, %r13;
	cvt.s64.s32 	%rd34, %r93;
	add.s64 	%rd35, %rd1, %rd34;
	ld.global.u8 	%rs9, [%rd35];
	cvt.rn.f32.u16 	%f43, %rs9;
	fma.rn.f32 	%f44, %f42, %f43, %f69;
	add.s32 	%r94, %r88, 1;
	max.s32 	%r95, %r94, 0;
	min.s32 	%r96, %r95, %r7;
	add.s64 	%rd37, %rd33, %rd50;
	ld.global.f32 	%f45, [%rd37];
	mad.lo.s32 	%r97, %r96, %r34, %r13;
	cvt.s64.s32 	%rd38, %r97;
	add.s64 	%rd39, %rd1, %rd38;
	ld.global.u8 	%rs10, [%rd39];
	cvt.rn.f32.u16 	%f46, %rs10;
	fma.rn.f32 	%f47, %f45, %f46, %f44;
	add.s32 	%r98, %r88, 2;
	max.s32 	%r99, %r98, 0;
	min.s32 	%r100, %r99, %r7;
	add.s64 	%rd40, %rd37, %rd50;
	ld.global.f32 	%f48, [%rd40];
	mad.lo.s32 	%r101, %r100, %r34, %r13;
	cvt.s64.s32 	%rd41, %r101;
	add.s64 	%rd42, %rd1, %rd41;
	ld.global.u8 	%rs11, [%rd42];
	cvt.rn.f32.u16 	%f49, %rs11;
	fma.rn.f32 	%f50, %f48, %f49, %f47;
	add.s32 	%r102, %r88, 3;
	max.s32 	%r103, %r102, 0;
	min.s32 	%r104, %r103, %r7;
	add.s64 	%rd43, %rd40, %rd50;
	ld.global.f32 	%f51, [%rd43];
	mad.lo.s32 	%r105, %r104, %r34, %r13;
	cvt.s64.s32 	%rd44, %r105;
	add.s64 	%rd45, %rd1, %rd44;
	ld.global.u8 	%rs12, [%rd45];
	cvt.rn.f32.u16 	%f52, %rs12;
	fma.rn.f32 	%f69, %f51, %f52, %f50;
	add.s32 	%r135, %r135, 4;
$L__BB0_10:
	sub.s32 	%r107, %r6, %r5;
	add.s32 	%r108, %r107, 1;
	and.b32  	%r106, %r108, 3;
	setp.eq.s32 	%p9, %r106, 0;
	@%p9 bra 	$L__BB0_15;
	setp.eq.s32 	%p10, %r106, 1;
	@%p10 bra 	$L__BB0_13;
	add.s32 	%r109, %r135, %r42;
	max.s32 	%r110, %r109, 0;
	min.s32 	%r111, %r110, %r7;
	add.s32 	%r112, %r135, %r6;
	mad.lo.s32 	%r113, %r112, %r35, %r14;
	mul.wide.s32 	%rd46, %r113, 4;
	add.s64 	%rd47, %rd2, %rd46;
	ld.global.f32 	%f54, [%rd47];
	mad.lo.s32 	%r114, %r111, %r34, %r13;
	cvt.s64.s32 	%rd48, %r114;
	add.s64 	%rd49, %rd1, %rd48;
	ld.global.u8 	%rs13, [%rd49];
	cvt.rn.f32.u16 	%f55, %rs13;
	fma.rn.f32 	%f56, %f54, %f55, %f69;
	add.s32 	%r115, %r109, 1;
	max.s32 	%r116, %r115, 0;
	min.s32 	%r117, %r116, %r7;
	add.s64 	%rd51, %rd47, %rd50;
	ld.global.f32 	%f57, [%rd51];
	mad.lo.s32 	%r118, %r117, %r34, %r13;
	cvt.s64.s32 	%rd52, %r118;
	add.s64 	%rd53, %rd1, %rd52;
	ld.global.u8 	%rs14, [%rd53];
	cvt.rn.f32.u16 	%f58, %rs14;
	fma.rn.f32 	%f69, %f57, %f58, %f56;
	add.s32 	%r135, %r135, 2;
$L__BB0_13:
	and.b32  	%r120, %r107, 1;
	setp.eq.b32 	%p11, %r120, 1;
	@%p11 bra 	$L__BB0_15;
	add.s32 	%r121, %r135, %r42;
	max.s32 	%r122, %r121, 0;
	min.s32 	%r123, %r122, %r7;
	add.s32 	%r124, %r135, %r6;
	mad.lo.s32 	%r125, %r124, %r35, %r14;
	mul.wide.s32 	%rd54, %r125, 4;
	add.s64 	%rd55, %rd2, %rd54;
	ld.global.f32 	%f59, [%rd55];
	mad.lo.s32 	%r126, %r123, %r34, %r13;
	cvt.s64.s32 	%rd56, %r126;
	add.s64 	%rd57, %rd1, %rd56;
	ld.global.u8 	%rs15, [%rd57];
	cvt.rn.f32.u16 	%f60, %rs15;
	fma.rn.f32 	%f69, %f59, %f60, %f69;
$L__BB0_15:
	add.s32 	%r129, %r12, 1;
	setp.ne.s32 	%p12, %r12, %r6;
	@%p12 bra 	$L__BB0_3;
$L__BB0_16:
	ld.param.u64 	%rd61, [_Z20kernel_gaussian_blurPhS_iiPfi_param_1];
	cvt.rzi.s32.f32 	%r127, %f69;
	mad.lo.s32 	%r128, %r34, %r42, %r1;
	cvt.s64.s32 	%rd58, %r128;
	cvta.to.global.u64 	%rd59, %rd61;
	add.s64 	%rd60, %rd59, %rd58;
	st.global.u8 	[%rd60], %r127;
$L__BB0_17:
	ret;

}
	// .globl	_Z23kernel_separateChannelsP6uchar4iiPhS1_S1_
.visible .entry _Z23kernel_separateChannelsP6uchar4iiPhS1_S1_(
	.param .u64 .ptr .align 1 _Z23kernel_separateChannelsP6uchar4iiPhS1_S1__param_0,
	.param .u32 _Z23kernel_separateChannelsP6uchar4iiPhS1_S1__param_1,
	.param .u32 _Z23kernel_separateChannelsP6uchar4iiPhS1_S1__param_2,
	.param .u64 .ptr .align 1 _Z23kernel_separateChannelsP6uchar4iiPhS1_S1__param_3,
	.param .u64 .ptr .align 1 _Z23kernel_separateChannelsP6uchar4iiPhS1_S1__param_4,
	.param .u64 .ptr .align 1 _Z23kernel_separateChannelsP6uchar4iiPhS1_S1__param_5
)
{
	.reg .pred 	%p<4>;
	.reg .b16 	%rs<4>;
	.reg .b32 	%r<14>;
	.reg .b64 	%rd<15>;

	ld.param.u64 	%rd1, [_Z23kernel_separateChannelsP6uchar4iiPhS1_S1__param_0];
	ld.param.u32 	%r4, [_Z23kernel_separateChannelsP6uchar4iiPhS1_S1__param_1];
	ld.param.u32 	%r3, [_Z23kernel_separateChannelsP6uchar4iiPhS1_S1__param_2];
	ld.param.u64 	%rd2, [_Z23kernel_separateChannelsP6uchar4iiPhS1_S1__param_3];
	ld.param.u64 	%rd3, [_Z23kernel_separateChannelsP6uchar4iiPhS1_S1__param_4];
	ld.param.u64 	%rd4, [_Z23kernel_separateChannelsP6uchar4iiPhS1_S1__param_5];
	mov.u32 	%r6, %tid.x;
	mov.u32 	%r7, %ctaid.x;
	mov.u32 	%r8, %ntid.x;
	mad.lo.s32 	%r1, %r7, %r8, %r6;
	mov.u32 	%r9, %tid.y;
	mov.u32 	%r10, %ctaid.y;
	mov.u32 	%r11, %ntid.y;
	mad.lo.s32 	%r12, %r10, %r11, %r9;
	setp.ge.s32 	%p1, %r1, %r3;
	setp.ge.s32 	%p2, %r12, %r4;
	or.pred  	%p3, %p1, %p2;
	@%p3 bra 	$L__BB1_2;
	cvta.to.global.u64 	%rd5, %rd1;
	cvta.to.global.u64 	%rd6, %rd2;
	cvta.to.global.u64 	%rd7, %rd3;
	cvta.to.global.u64 	%rd8, %rd4;
	mad.lo.s32 	%r13, %r3, %r12, %r1;
	cvt.s64.s32 	%rd9, %r13;
	mul.wide.s32 	%rd10, %r13, 4;
	add.s64 	%rd11, %rd5, %rd10;
	ld.global.u8 	%rs1, [%rd11];
	add.s64 	%rd12, %rd6, %rd9;
	st.global.u8 	[%rd12], %rs1;
	ld.global.u8 	%rs2, [%rd11+1];
	add.s64 	%rd13, %rd7, %rd9;
	st.global.u8 	[%rd13], %rs2;
	ld.global.u8 	%rs3, [%rd11+2];
	add.s64 	%rd14, %rd8, %rd9;
	st.global.u8 	[%rd14], %rs3;
$L__BB1_2:
	ret;

}
	// .globl	_Z24kernel_recombineChannelsPKhS0_S0_P6uchar4ii
.visible .entry _Z24kernel_recombineChannelsPKhS0_S0_P6uchar4ii(
	.param .u64 .ptr .align 1 _Z24kernel_recombineChannelsPKhS0_S0_P6uchar4ii_param_0,
	.param .u64 .ptr .align 1 _Z24kernel_recombineChannelsPKhS0_S0_P6uchar4ii_param_1,
	.param .u64 .ptr .align 1 _Z24kernel_recombineChannelsPKhS0_S0_P6uchar4ii_param_2,
	.param .u64 .ptr .align 1 _Z24kernel_recombineChannelsPKhS0_S0_P6uchar4ii_param_3,
	.param .u32 _Z24kernel_recombineChannelsPKhS0_S0_P6uchar4ii_param_4,
	.param .u32 _Z24kernel_recombineChannelsPKhS0_S0_P6uchar4ii_param_5
)
{
	.reg .pred 	%p<4>;
	.reg .b32 	%r<20>;
	.reg .b64 	%rd<15>;

	ld.param.u64 	%rd1, [_Z24kernel_recombineChannelsPKhS0_S0_P6uchar4ii_param_0];
	ld.param.u64 	%rd2, [_Z24kernel_recombineChannelsPKhS0_S0_P6uchar4ii_param_1];
	ld.param.u64 	%rd3, [_Z24kernel_recombineChannelsPKhS0_S0_P6uchar4ii_param_2];
	ld.param.u64 	%rd4, [_Z24kernel_recombineChannelsPKhS0_S0_P6uchar4ii_param_3];
	ld.param.u32 	%r2, [_Z24kernel_recombineChannelsPKhS0_S0_P6uchar4ii_param_4];
	ld.param.u32 	%r4, [_Z24kernel_recombineChannelsPKhS0_S0_P6uchar4ii_param_5];
	mov.u32 	%r5, %ctaid.x;
	mov.u32 	%r6, %ntid.x;
	mov.u32 	%r7, %tid.x;
	mad.lo.s32 	%r8, %r5, %r6, %r7;
	mov.u32 	%r9, %ctaid.y;
	mov.u32 	%r10, %ntid.y;
	mov.u32 	%r11, %tid.y;
	mad.lo.s32 	%r12, %r9, %r10, %r11;
	mad.lo.s32 	%r1, %r4, %r12, %r8;
	setp.ge.s32 	%p1, %r8, %r4;
	setp.ge.s32 	%p2, %r12, %r2;
	or.pred  	%p3, %p1, %p2;
	@%p3 bra 	$L__BB2_2;
	cvta.to.global.u64 	%rd5, %rd1;
	cvta.to.global.u64 	%rd6, %rd2;
	cvta.to.global.u64 	%rd7, %rd3;
	cvta.to.global.u64 	%rd8, %rd4;
	cvt.s64.s32 	%rd9, %r1;
	add.s64 	%rd10, %rd5, %rd9;
	add.s64 	%rd11, %rd6, %rd9;
	add.s64 	%rd12, %rd7, %rd9;
	mul.wide.s32 	%rd13, %r1, 4;
	add.s64 	%rd14, %rd8, %rd13;
	ld.global.u8 	%r14, [%rd11];
	ld.global.u8 	%r15, [%rd10];
	prmt.b32 	%r16, %r15, %r14, 0x3340U;
	ld.global.u8 	%r17, [%rd12];
	prmt.b32 	%r18, %r17, 65535, 0x3340U;
	prmt.b32 	%r19, %r16, %r18, 0x5410U;
	st.global.u32 	[%rd14], %r19;
$L__BB2_2:
	ret;

}


// ===== COMPILED SASS (sm_100) =====

	.target	sm_100

	.elftype	@"ET_EXEC"


//--------------------- .note.nv.tkinfo           --------------------------
	.section	.note.nv.tkinfo,"",@"SHT_NOTE"
	.sectionflags	@"SHF_NOTE_NV_TKINFO"
	.tkinfo
        /*0018*/ 	.word	0x00000002
        /*0030*/ 	.string	""
        /*0030*/ 	.string	"ptxas"
        /*0030*/ 	.string	"Cuda compilation tools, release 13.0, V13.0.88"
        /*0030*/ 	.string	"Build cuda_13.0.r13.0/compiler.36424714_0"
        /*0030*/ 	.string	"-arch sm_100 -m 64 "



//--------------------- .note.nv.cuinfo           --------------------------
	.section	.note.nv.cuinfo,"",@"SHT_NOTE"
	.sectionflags	@"SHF_NOTE_NV_CUINFO"
        /*0018*/ 	.short	0x0002
        /*001a*/ 	.short	0x0064
        /*001c*/ 	.short	0x0082
	.zero		2


//--------------------- .nv.info                  --------------------------
	.section	.nv.info,"",@"SHT_CUDA_INFO"
	.align	4


	//----- nvinfo : EIATTR_REGCOUNT
	.align		4
        /*0000*/ 	.byte	0x04, 0x2f
        /*0002*/ 	.short	(.L_1 - .L_0)
	.align		4
.L_0:
        /*0004*/ 	.word	index@(_Z20kernel_gaussian_blurPhS_iiPfi)
        /*0008*/ 	.word	0x00000020


	//----- nvinfo : EIATTR_FRAME_SIZE
	.align		4
.L_1:
        /*000c*/ 	.byte	0x04, 0x11
        /*000e*/ 	.short	(.L_3 - .L_2)
	.align		4
.L_2:
        /*0010*/ 	.word	index@(_Z20kernel_gaussian_blurPhS_iiPfi)
        /*0014*/ 	.word	0x00000000


	//----- nvinfo : EIATTR_REGCOUNT
	.align		4
.L_3:
        /*0018*/ 	.byte	0x04, 0x2f
        /*001a*/ 	.short	(.L_5 - .L_4)
	.align		4
.L_4:
        /*001c*/ 	.word	index@(_Z23kernel_separateChannelsP6uchar4iiPhS1_S1_)
        /*0020*/ 	.word	0x00000012


	//----- nvinfo : EIATTR_FRAME_SIZE
	.align		4
.L_5:
        /*0024*/ 	.byte	0x04, 0x11
        /*0026*/ 	.short	(.L_7 - .L_6)
	.align		4
.L_6:
        /*0028*/ 	.word	index@(_Z23kernel_separateChannelsP6uchar4iiPhS1_S1_)
        /*002c*/ 	.word	0x00000000


	//----- nvinfo : EIATTR_REGCOUNT
	.align		4
.L_7:
        /*0030*/ 	.byte	0x04, 0x2f
        /*0032*/ 	.short	(.L_9 - .L_8)
	.align		4
.L_8:
        /*0034*/ 	.word	index@(_Z24kernel_recombineChannelsPKhS0_S0_P6uchar4ii)
        /*0038*/ 	.word	0x00000010


	//----- nvinfo : EIATTR_FRAME_SIZE
	.align		4
.L_9:
        /*003c*/ 	.byte	0x04, 0x11
        /*003e*/ 	.short	(.L_11 - .L_10)
	.align		4
.L_10:
        /*0040*/ 	.word	index@(_Z24kernel_recombineChannelsPKhS0_S0_P6uchar4ii)
        /*0044*/ 	.word	0x00000000


	//----- nvinfo : EIATTR_MIN_STACK_SIZE
	.align		4
.L_11:
        /*0048*/ 	.byte	0x04, 0x12
        /*004a*/ 	.short	(.L_13 - .L_12)
	.align		4
.L_12:
        /*004c*/ 	.word	index@(_Z24kernel_recombineChannelsPKhS0_S0_P6uchar4ii)
        /*0050*/ 	.word	0x00000000


	//----- nvinfo : EIATTR_MIN_STACK_SIZE
	.align		4
.L_13:
        /*0054*/ 	.byte	0x04, 0x12
        /*0056*/ 	.short	(.L_15 - .L_14)
	.align		4
.L_14:
        /*0058*/ 	.word	index@(_Z23kernel_separateChannelsP6uchar4iiPhS1_S1_)
        /*005c*/ 	.word	0x00000000


	//----- nvinfo : EIATTR_MIN_STACK_SIZE
	.align		4
.L_15:
        /*0060*/ 	.byte	0x04, 0x12
        /*0062*/ 	.short	(.L_17 - .L_16)
	.align		4
.L_16:
        /*0064*/ 	.word	index@(_Z20kernel_gaussian_blurPhS_iiPfi)
        /*0068*/ 	.word	0x00000000
.L_17:


//--------------------- .nv.compat                --------------------------
	.section	.nv.compat,"",@"SHT_CUDA_COMPAT_INFO"
	.align	4
        /*0000*/ 	.byte	0x02, 0x09, 0x00, 0x00, 0x02, 0x02, 0x01, 0x00, 0x02, 0x05, 0x05, 0x00, 0x03, 0x07, 0x01, 0x01
        /*0010*/ 	.byte	0x02, 0x03, 0x00, 0x00, 0x02, 0x06, 0x01, 0x00, 0x04, 0x0b, 0x08, 0x00, 0x09, 0x00, 0x00, 0x00
        /*0020*/ 	.byte	0x00, 0x00, 0x00, 0x00


//--------------------- .nv.info._Z24kernel_recombineChannelsPKhS0_S0_P6uchar4ii --------------------------
	.section	.nv.info._Z24kernel_recombineChannelsPKhS0_S0_P6uchar4ii,"",@"SHT_CUDA_INFO"
	.sectionflags	@""
	.align	4


	//----- nvinfo : EIATTR_CUDA_API_VERSION
	.align		4
        /*0000*/ 	.byte	0x04, 0x37
        /*0002*/ 	.short	(.L_19 - .L_18)
.L_18:
        /*0004*/ 	.word	0x00000082


	//----- nvinfo : EIATTR_KPARAM_INFO
	.align		4
.L_19:
        /*0008*/ 	.byte	0x04, 0x17
        /*000a*/ 	.short	(.L_21 - .L_20)
.L_20:
        /*000c*/ 	.word	0x00000000
        /*0010*/ 	.short	0x0005
        /*0012*/ 	.short	0x0024
        /*0014*/ 	.byte	0x00, 0xf0, 0x11, 0x00


	//----- nvinfo : EIATTR_KPARAM_INFO
	.align		4
.L_21:
        /*0018*/ 	.byte	0x04, 0x17
        /*001a*/ 	.short	(.L_23 - .L_22)
.L_22:
        /*001c*/ 	.word	0x00000000
        /*0020*/ 	.short	0x0004
        /*0022*/ 	.short	0x0020
        /*0024*/ 	.byte	0x00, 0xf0, 0x11, 0x00


	//----- nvinfo : EIATTR_KPARAM_INFO
	.align		4
.L_23:
        /*0028*/ 	.byte	0x04, 0x17
        /*002a*/ 	.short	(.L_25 - .L_24)
.L_24:
        /*002c*/ 	.word	0x00000000
        /*0030*/ 	.short	0x0003
        /*0032*/ 	.short	0x0018
        /*0034*/ 	.byte	0x00, 0xf5, 0x21, 0x00


	//----- nvinfo : EIATTR_KPARAM_INFO
	.align		4
.L_25:
        /*0038*/ 	.byte	0x04, 0x17
        /*003a*/ 	.short	(.L_27 - .L_26)
.L_26:
        /*003c*/ 	.word	0x00000000
        /*0040*/ 	.short	0x0002
        /*0042*/ 	.short	0x0010
        /*0044*/ 	.byte	0x00, 0xf5, 0x21, 0x00


	//----- nvinfo : EIATTR_KPARAM_INFO
	.align		4
.L_27:
        /*0048*/ 	.byte	0x04, 0x17
        /*004a*/ 	.short	(.L_29 - .L_28)
.L_28:
        /*004c*/ 	.word	0x00000000
        /*0050*/ 	.short	0x0001
        /*0052*/ 	.short	0x0008
        /*0054*/ 	.byte	0x00, 0xf5, 0x21, 0x00


	//----- nvinfo : EIATTR_KPARAM_INFO
	.align		4
.L_29:
        /*0058*/ 	.byte	0x04, 0x17
        /*005a*/ 	.short	(.L_31 - .L_30)
.L_30:
        /*005c*/ 	.word	0x00000000
        /*0060*/ 	.short	0x0000
        /*0062*/ 	.short	0x0000
        /*0064*/ 	.byte	0x00, 0xf5, 0x21, 0x00


	//----- nvinfo : EIATTR_SPARSE_MMA_MASK
	.align		4
.L_31:
        /*0068*/ 	.byte	0x03, 0x50
        /*006a*/ 	.short	0x0000


	//----- nvinfo : EIATTR_MAXREG_COUNT
	.align		4
        /*006c*/ 	.byte	0x03, 0x1b
        /*006e*/ 	.short	0x00ff


	//----- nvinfo : EIATTR_MERCURY_ISA_VERSION
	.align		4
        /*0070*/ 	.byte	0x03, 0x5f
        /*0072*/ 	.short	0x0101


	//----- nvinfo : EIATTR_VRC_CTA_INIT_COUNT
	.align		4
        /*0074*/ 	.byte	0x02, 0x4a
	.zero		1
	.zero		1


	//----- nvinfo : EIATTR_EXIT_INSTR_OFFSETS
	.align		4
        /*0078*/ 	.byte	0x04, 0x1c
        /*007a*/ 	.short	(.L_33 - .L_32)


	//   ....[0]....
.L_32:
        /*007c*/ 	.word	0x000000d0


	//   ....[1]....
        /*0080*/ 	.word	0x00000230


	//----- nvinfo : EIATTR_CBANK_PARAM_SIZE
	.align		4
.L_33:
        /*0084*/ 	.byte	0x03, 0x19
        /*0086*/ 	.short	0x0028


	//----- nvinfo : EIATTR_PARAM_CBANK
	.align		4
        /*0088*/ 	.byte	0x04, 0x0a
        /*008a*/ 	.short	(.L_35 - .L_34)
	.align		4
.L_34:
        /*008c*/ 	.word	index@(.nv.constant0._Z24kernel_recombineChannelsPKhS0_S0_P6uchar4ii)
        /*0090*/ 	.short	0x0380
        /*0092*/ 	.short	0x0028


	//----- nvinfo : EIATTR_SW_WAR
	.align		4
.L_35:
        /*0094*/ 	.byte	0x04, 0x36
        /*0096*/ 	.short	(.L_37 - .L_36)
.L_36:
        /*0098*/ 	.word	0x00000008
.L_37:


//--------------------- .nv.info._Z23kernel_separateChannelsP6uchar4iiPhS1_S1_ --------------------------
	.section	.nv.info._Z23kernel_separateChannelsP6uchar4iiPhS1_S1_,"",@"SHT_CUDA_INFO"
	.sectionflags	@""
	.align	4


	//----- nvinfo : EIATTR_CUDA_API_VERSION
	.align		4
        /*0000*/ 	.byte	0x04, 0x37
        /*0002*/ 	.short	(.L_39 - .L_38)
.L_38:
        /*0004*/ 	.word	0x00000082


	//----- nvinfo : EIATTR_KPARAM_INFO
	.align		4
.L_39:
        /*0008*/ 	.byte	0x04, 0x17
        /*000a*/ 	.short	(.L_41 - .L_40)
.L_40:
        /*000c*/ 	.word	0x00000000
        /*0010*/ 	.short	0x0005
        /*0012*/ 	.short	0x0020
        /*0014*/ 	.byte	0x00, 0xf5, 0x21, 0x00


	//----- nvinfo : EIATTR_KPARAM_INFO
	.align		4
.L_41:
        /*0018*/ 	.byte	0x04, 0x17
        /*001a*/ 	.short	(.L_43 - .L_42)
.L_42:
        /*001c*/ 	.word	0x00000000
        /*0020*/ 	.short	0x0004
        /*0022*/ 	.short	0x0018
        /*0024*/ 	.byte	0x00, 0xf5, 0x21, 0x00


	//----- nvinfo : EIATTR_KPARAM_INFO
	.align		4
.L_43:
        /*0028*/ 	.byte	0x04, 0x17
        /*002a*/ 	.short	(.L_45 - .L_44)
.L_44:
        /*002c*/ 	.word	0x00000000
        /*0030*/ 	.short	0x0003
        /*0032*/ 	.short	0x0010
        /*0034*/ 	.byte	0x00, 0xf5, 0x21, 0x00


	//----- nvinfo : EIATTR_KPARAM_INFO
	.align		4
.L_45:
        /*0038*/ 	.byte	0x04, 0x17
        /*003a*/ 	.short	(.L_47 - .L_46)
.L_46:
        /*003c*/ 	.word	0x00000000
        /*0040*/ 	.short	0x0002
        /*0042*/ 	.short	0x000c
        /*0044*/ 	.byte	0x00, 0xf0, 0x11, 0x00


	//----- nvinfo : EIATTR_KPARAM_INFO
	.align		4
.L_47:
        /*0048*/ 	.byte	0x04, 0x17
        /*004a*/ 	.short	(.L_49 - .L_48)
.L_48:
        /*004c*/ 	.word	0x00000000
        /*0050*/ 	.short	0x0001
        /*0052*/ 	.short	0x0008
        /*0054*/ 	.byte	0x00, 0xf0, 0x11, 0x00


	//----- nvinfo : EIATTR_KPARAM_INFO
	.align		4
.L_49:
        /*0058*/ 	.byte	0x04, 0x17
        /*005a*/ 	.short	(.L_51 - .L_50)
.L_50:
        /*005c*/ 	.word	0x00000000
        /*0060*/ 	.short	0x0000
        /*0062*/ 	.short	0x0000
        /*0064*/ 	.byte	0x00, 0xf5, 0x21, 0x00


	//----- nvinfo : EIATTR_SPARSE_MMA_MASK
	.align		4
.L_51:
        /*0068*/ 	.byte	0x03, 0x50
        /*006a*/ 	.short	0x0000


	//----- nvinfo : EIATTR_MAXREG_COUNT
	.align		4
        /*006c*/ 	.byte	0x03, 0x1b
        /*006e*/ 	.short	0x00ff


	//----- nvinfo : EIATTR_MERCURY_ISA_VERSION
	.align		4
        /*0070*/ 	.byte	0x03, 0x5f
        /*0072*/ 	.short	0x0101


	//----- nvinfo : EIATTR_VRC_CTA_INIT_COUNT
	.align		4
        /*0074*/ 	.byte	0x02, 0x4a
	.zero		1
	.zero		1


	//----- nvinfo : EIATTR_EXIT_INSTR_OFFSETS
	.align		4
        /*0078*/ 	.byte	0x04, 0x1c
        /*007a*/ 	.short	(.L_53 - .L_52)


	//   ....[0]....
.L_52:
        /*007c*/ 	.word	0x000000c0


	//   ....[1]....
        /*0080*/ 	.word	0x00000200


	//----- nvinfo : EIATTR_CBANK_PARAM_SIZE
	.align		4
.L_53:
        /*0084*/ 	.byte	0x03, 0x19
        /*0086*/ 	.short	0x0028


	//----- nvinfo : EIATTR_PARAM_CBANK
	.align		4
        /*0088*/ 	.byte	0x04, 0x0a
        /*008a*/ 	.short	(.L_55 - .L_54)
	.align		4
.L_54:
        /*008c*/ 	.word	index@(.nv.constant0._Z23kernel_separateChannelsP6uchar4iiPhS1_S1_)
        /*0090*/ 	.short	0x0380
        /*0092*/ 	.short	0x0028


	//----- nvinfo : EIATTR_SW_WAR
	.align		4
.L_55:
        /*0094*/ 	.byte	0x04, 0x36
        /*0096*/ 	.short	(.L_57 - .L_56)
.L_56:
        /*0098*/ 	.word	0x00000008
.L_57:


//--------------------- .nv.info._Z20kernel_gaussian_blurPhS_iiPfi --------------------------
	.section	.nv.info._Z20kernel_gaussian_blurPhS_iiPfi,"",@"SHT_CUDA_INFO"
	.sectionflags	@""
	.align	4


	//----- nvinfo : EIATTR_CUDA_API_VERSION
	.align		4
        /*0000*/ 	.byte	0x04, 0x37
        /*0002*/ 	.short	(.L_59 - .L_58)
.L_58:
        /*0004*/ 	.word	0x00000082


	//----- nvinfo : EIATTR_KPARAM_INFO
	.align		4
.L_59:
        /*0008*/ 	.byte	0x04, 0x17
        /*000a*/ 	.short	(.L_61 - .L_60)
.L_60:
        /*000c*/ 	.word	0x00000000
        /*0010*/ 	.short	0x0005
        /*0012*/ 	.short	0x0020
        /*0014*/ 	.byte	0x00, 0xf0, 0x11, 0x00


	//----- nvinfo : EIATTR_KPARAM_INFO
	.align		4
.L_61:
        /*0018*/ 	.byte	0x04, 0x17
        /*001a*/ 	.short	(.L_63 - .L_62)
.L_62:
        /*001c*/ 	.word	0x00000000
        /*0020*/ 	.short	0x0004
        /*0022*/ 	.short	0x0018
        /*0024*/ 	.byte	0x00, 0xf5, 0x21, 0x00


	//----- nvinfo : EIATTR_KPARAM_INFO
	.align		4
.L_63:
        /*0028*/ 	.byte	0x04, 0x17
        /*002a*/ 	.short	(.L_65 - .L_64)
.L_64:
        /*002c*/ 	.word	0x00000000
        /*0030*/ 	.short	0x0003
        /*0032*/ 	.short	0x0014
        /*0034*/ 	.byte	0x00, 0xf0, 0x11, 0x00


	//----- nvinfo : EIATTR_KPARAM_INFO
	.align		4
.L_65:
        /*0038*/ 	.byte	0x04, 0x17
        /*003a*/ 	.short	(.L_67 - .L_66)
.L_66:
        /*003c*/ 	.word	0x00000000
        /*0040*/ 	.short	0x0002
        /*0042*/ 	.short	0x0010
        /*0044*/ 	.byte	0x00, 0xf0, 0x11, 0x00


	//----- nvinfo : EIATTR_KPARAM_INFO
	.align		4
.L_67:
        /*0048*/ 	.byte	0x04, 0x17
        /*004a*/ 	.short	(.L_69 - .L_68)
.L_68:
        /*004c*/ 	.word	0x00000000
        /*0050*/ 	.short	0x0001
        /*0052*/ 	.short	0x0008
        /*0054*/ 	.byte	0x00, 0xf5, 0x21, 0x00


	//----- nvinfo : EIATTR_KPARAM_INFO
	.align		4
.L_69:
        /*0058*/ 	.byte	0x04, 0x17
        /*005a*/ 	.short	(.L_71 - .L_70)
.L_70:
        /*005c*/ 	.word	0x00000000
        /*0060*/ 	.short	0x0000
        /*0062*/ 	.short	0x0000
        /*0064*/ 	.byte	0x00, 0xf5, 0x21, 0x00


	//----- nvinfo : EIATTR_SPARSE_MMA_MASK
	.align		4
.L_71:
        /*0068*/ 	.byte	0x03, 0x50
        /*006a*/ 	.short	0x0000


	//----- nvinfo : EIATTR_MAXREG_COUNT
	.align		4
        /*006c*/ 	.byte	0x03, 0x1b
        /*006e*/ 	.short	0x00ff


	//----- nvinfo : EIATTR_MERCURY_ISA_VERSION
	.align		4
        /*0070*/ 	.byte	0x03, 0x5f
        /*0072*/ 	.short	0x0101


	//----- nvinfo : EIATTR_VRC_CTA_INIT_COUNT
	.align		4
        /*0074*/ 	.byte	0x02, 0x4a
	.zero		1
	.zero		1


	//----- nvinfo : EIATTR_EXIT_INSTR_OFFSETS
	.align		4
        /*0078*/ 	.byte	0x04, 0x1c
        /*007a*/ 	.short	(.L_73 - .L_72)


	//   ....[0]....
.L_72:
        /*007c*/ 	.word	0x000000e0


	//   ....[1]....
        /*0080*/ 	.word	0x00000f60


	//----- nvinfo : EIATTR_CBANK_PARAM_SIZE
	.align		4
.L_73:
        /*0084*/ 	.byte	0x03, 0x19
        /*0086*/ 	.short	0x0024


	//----- nvinfo : EIATTR_PARAM_CBANK
	.align		4
        /*0088*/ 	.byte	0x04, 0x0a
        /*008a*/ 	.short	(.L_75 - .L_74)
	.align		4
.L_74:
        /*008c*/ 	.word	index@(.nv.constant0._Z20kernel_gaussian_blurPhS_iiPfi)
        /*0090*/ 	.short	0x0380
        /*0092*/ 	.short	0x0024


	//----- nvinfo : EIATTR_SW_WAR
	.align		4
.L_75:
        /*0094*/ 	.byte	0x04, 0x36
        /*0096*/ 	.short	(.L_77 - .L_76)
.L_76:
        /*0098*/ 	.word	0x00000008
.L_77:


//--------------------- .nv.callgraph             --------------------------
	.section	.nv.callgraph,"",@"SHT_CUDA_CALLGRAPH"
	.align	4
	.sectionentsize	8
	.align		4
        /*0000*/ 	.word	0x00000000
	.align		4
        /*0004*/ 	.word	0xffffffff
	.align		4
        /*0008*/ 	.word	0x00000000
	.align		4
        /*000c*/ 	.word	0xfffffffe
	.align		4
        /*0010*/ 	.word	0x00000000
	.align		4
        /*0014*/ 	.word	0xfffffffd
	.align		4
        /*0018*/ 	.word	0x00000000
	.align		4
        /*001c*/ 	.word	0xfffffffc


//--------------------- .text._Z24kernel_recombineChannelsPKhS0_S0_P6uchar4ii --------------------------
	.section	.text._Z24kernel_recombineChannelsPKhS0_S0_P6uchar4ii,"ax",@progbits
	.align	128
        .global         _Z24kernel_recombineChannelsPKhS0_S0_P6uchar4ii
        .type           _Z24kernel_recombineChannelsPKhS0_S0_P6uchar4ii,@function
        .size           _Z24kernel_recombineChannelsPKhS0_S0_P6uchar4ii,(.L_x_10 - _Z24kernel_recombineChannelsPKhS0_S0_P6uchar4ii)
        .other          _Z24kernel_recombineChannelsPKhS0_S0_P6uchar4ii,@"STO_CUDA_ENTRY STV_DEFAULT"
_Z24kernel_recombineChannelsPKhS0_S0_P6uchar4ii:
.text._Z24kernel_recombineChannelsPKhS0_S0_P6uchar4ii:
[----:B------:R-:W-:Y:S01]  /*0000*/  LDC R1, c[0x0][0x37c] ;  /* 0x0000df00ff017b82 */ /* 0x000fe20000000800 */
[----:B------:R-:W0:Y:S07]  /*0010*/  S2R R2, SR_TID.Y ;  /* 0x0000000000027919 */ /* 0x000e2e0000002200 */
[----:B------:R-:W1:Y:S01]  /*0020*/  LDC R0, c[0x0][0x360] ;  /* 0x0000d800ff007b82 */ /* 0x000e620000000800 */
[----:B------:R-:W2:Y:S01]  /*0030*/  LDCU.64 UR6, c[0x0][0x3a0] ;  /* 0x00007400ff0677ac */ /* 0x000ea20008000a00 */
[----:B------:R-:W1:Y:S06]  /*0040*/  S2R R5, SR_TID.X ;  /* 0x0000000000057919 */ /* 0x000e6c0000002100 */
[----:B------:R-:W0:Y:S08]  /*0050*/  S2UR UR5, SR_CTAID.Y ;  /* 0x00000000000579c3 */ /* 0x000e300000002600 */
[----:B------:R-:W0:Y:S08]  /*0060*/  LDC R3, c[0x0][0x364] ;  /* 0x0000d900ff037b82 */ /* 0x000e300000000800 */
[----:B------:R-:W1:Y:S01]  /*0070*/  S2UR UR4, SR_CTAID.X ;  /* 0x00000000000479c3 */ /* 0x000e620000002500 */
[----:B0-----:R-:W-:-:S05]  /*0080*/  IMAD R3, R3, UR5, R2 ;  /* 0x0000000503037c24 */ /* 0x001fca000f8e0202 */
[----:B--2---:R-:W-:Y:S01]  /*0090*/  ISETP.GE.AND P0, PT, R3, UR6, PT ;  /* 0x0000000603007c0c */ /* 0x004fe2000bf06270 */
[----:B-1----:R-:W-:-:S04]  /*00a0*/  IMAD R0, R0, UR4, R5 ;  /* 0x0000000400007c24 */ /* 0x002fc8000f8e0205 */
[----:B------:R-:W-:Y:S01]  /*00b0*/  IMAD R11, R3, UR7, R0 ;  /* 0x00000007030b7c24 */ /* 0x000fe2000f8e0200 */
[----:B------:R-:W-:-:S13]  /*00c0*/  ISETP.GE.OR P0, PT, R0, UR7, P0 ;  /* 0x0000000700007c0c */ /* 0x000fda0008706670 */
[----:B------:R-:W-:Y:S05]  /*00d0*/  @P0 EXIT ;  /* 0x000000000000094d */ /* 0x000fea0003800000 */
[----:B------:R-:W0:Y:S01]  /*00e0*/  LDCU.128 UR8, c[0x0][0x380] ;  /* 0x00007000ff0877ac */ /* 0x000e220008000c00 */
[----:B------:R-:W-:Y:S01]  /*00f0*/  SHF.R.S32.HI R0, RZ, 0x1f, R11 ;  /* 0x0000001fff007819 */ /* 0x000fe2000001140b */
[----:B------:R-:W1:Y:S01]  /*0100*/  LDC.64 R2, c[0x0][0x398] ;  /* 0x0000e600ff027b82 */ /* 0x000e620000000a00 */
[----:B------:R-:W2:Y:S01]  /*0110*/  LDCU.64 UR6, c[0x0][0x390] ;  /* 0x00007200ff0677ac */ /* 0x000ea20008000a00 */
[----:B------:R-:W3:Y:S01]  /*0120*/  LDCU.64 UR4, c[0x0][0x358] ;  /* 0x00006b00ff0477ac */ /* 0x000ee20008000a00 */
[C---:B0-----:R-:W-:Y:S02]  /*0130*/  IADD3 R6, P0, PT, R11.reuse, UR8, RZ ;  /* 0x000000080b067c10 */ /* 0x041fe4000ff1e0ff */
[C---:B------:R-:W-:Y:S02]  /*0140*/  IADD3 R4, P1, PT, R11.reuse, UR10, RZ ;  /* 0x0000000a0b047c10 */ /* 0x040fe4000ff3e0ff */
[----:B--2---:R-:W-:Y:S02]  /*0150*/  IADD3 R8, P2, PT, R11, UR6, RZ ;  /* 0x000000060b087c10 */ /* 0x004fe4000ff5e0ff */
[----:B------:R-:W-:-:S02]  /*0160*/  IADD3.X R7, PT, PT, R0, UR9, RZ, P0, !PT ;  /* 0x0000000900077c10 */ /* 0x000fc400087fe4ff */
[C---:B------:R-:W-:Y:S02]  /*0170*/  IADD3.X R5, PT, PT, R0.reuse, UR11, RZ, P1, !PT ;  /* 0x0000000b00057c10 */ /* 0x040fe40008ffe4ff */
[----:B------:R-:W-:Y:S02]  /*0180*/  IADD3.X R9, PT, PT, R0, UR7, RZ, P2, !PT ;  /* 0x0000000700097c10 */ /* 0x000fe400097fe4ff */
[----:B---3--:R-:W2:Y:S04]  /*0190*/  LDG.E.U8 R7, desc[UR4][R6.64] ;  /* 0x0000000406077981 */ /* 0x008ea8000c1e1100 */
[----:B------:R-:W2:Y:S04]  /*01a0*/  LDG.E.U8 R4, desc[UR4][R4.64] ;  /* 0x0000000404047981 */ /* 0x000ea8000c1e1100 */
[----:B------:R-:W3:Y:S01]  /*01b0*/  LDG.E.U8 R8, desc[UR4][R8.64] ;  /* 0x0000000408087981 */ /* 0x000ee2000c1e1100 */
[----:B------:R-:W-:Y:S01]  /*01c0*/  UMOV UR6, 0x3340 ;  /* 0x0000334000067882 */ /* 0x000fe20000000000 */
[----:B-1----:R-:W-:-:S04]  /*01d0*/  IMAD.WIDE R2, R11, 0x4, R2 ;  /* 0x000000040b027825 */ /* 0x002fc800078e0202 */
[----:B------:R-:W-:Y:S01]  /*01e0*/  IMAD.U32 R13, RZ, RZ, UR6 ;  /* 0x00000006ff0d7e24 */ /* 0x000fe2000f8e00ff */
[----:B--2---:R-:W-:-:S04]  /*01f0*/  PRMT R0, R7, 0x3340, R4 ;  /* 0x0000334007007816 */ /* 0x004fc80000000004 */
[----:B---3--:R-:W-:-:S04]  /*0200*/  PRMT R13, R8, R13, 0xffff ;  /* 0x0000ffff080d7416 */ /* 0x008fc8000000000d */
[----:B------:R-:W-:-:S05]  /*0210*/  PRMT R13, R0, 0x5410, R13 ;  /* 0x00005410000d7816 */ /* 0x000fca000000000d */
[----:B------:R-:W-:Y:S01]  /*0220*/  STG.E desc[UR4][R2.64], R13 ;  /* 0x0000000d02007986 */ /* 0x000fe2000c101904 */
[----:B------:R-:W-:Y:S05]  /*0230*/  EXIT ;  /* 0x000000000000794d */ /* 0x000fea0003800000 */
.L_x_0:
[----:B------:R-:W-:-:S00]  /*0240*/  BRA `(.L_x_0) ;  /* 0xfffffffc00fc7947 */ /* 0x000fc0000383ffff */
[----:B------:R-:W-:-:S00]  /*0250*/  NOP ;  /* 0x0000000000007918 */ /* 0x000fc00000000000 */
        /* <DEDUP_REMOVED lines=10> */
.L_x_10:


//--------------------- .text._Z23kernel_separateChannelsP6uchar4iiPhS1_S1_ --------------------------
	.section	.text._Z23kernel_separateChannelsP6uchar4iiPhS1_S1_,"ax",@progbits
	.align	128
        .global         _Z23kernel_separateChannelsP6uchar4iiPhS1_S1_
        .type           _Z23kernel_separateChannelsP6uchar4iiPhS1_S1_,@function
        .size           _Z23kernel_separateChannelsP6uchar4iiPhS1_S1_,(.L_x_11 - _Z23kernel_separateChannelsP6uchar4iiPhS1_S1_)
        .other          _Z23kernel_separateChannelsP6uchar4iiPhS1_S1_,@"STO_CUDA_ENTRY STV_DEFAULT"
_Z23kernel_separateChannelsP6uchar4iiPhS1_S1_:
.text._Z23kernel_separateChannelsP6uchar4iiPhS1_S1_:
        /* <DEDUP_REMOVED lines=10> */
[----:B-1----:R-:W-:-:S05]  /*00a0*/  IMAD R0, R3, UR4, R0 ;  /* 0x0000000403007c24 */ /* 0x002fca000f8e0200 */
[----:B------:R-:W-:-:S13]  /*00b0*/  ISETP.GE.OR P0, PT, R0, UR7, P0 ;  /* 0x0000000700007c0c */ /* 0x000fda0008706670 */
[----:B------:R-:W-:Y:S05]  /*00c0*/  @P0 EXIT ;  /* 0x000000000000094d */ /* 0x000fea0003800000 */
[----:B------:R-:W0:Y:S01]  /*00d0*/  LDC.64 R2, c[0x0][0x380] ;  /* 0x0000e000ff027b82 */ /* 0x000e220000000a00 */
[----:B------:R-:W1:Y:S01]  /*00e0*/  LDCU.64 UR4, c[0x0][0x358] ;  /* 0x00006b00ff0477ac */ /* 0x000e620008000a00 */
[----:B------:R-:W-:Y:S01]  /*00f0*/  IMAD R9, R5, UR7, R0 ;  /* 0x0000000705097c24 */ /* 0x000fe2000f8e0200 */
[----:B------:R-:W2:Y:S03]  /*0100*/  LDCU.128 UR8, c[0x0][0x390] ;  /* 0x00007200ff0877ac */ /* 0x000ea60008000c00 */
[----:B0-----:R-:W-:-:S05]  /*0110*/  IMAD.WIDE R2, R9, 0x4, R2 ;  /* 0x0000000409027825 */ /* 0x001fca00078e0202 */
[----:B-1----:R-:W3:Y:S01]  /*0120*/  LDG.E.U8 R11, desc[UR4][R2.64] ;  /* 0x00000004020b7981 */ /* 0x002ee2000c1e1100 */
[----:B--2---:R-:W-:Y:S02]  /*0130*/  IADD3 R4, P0, PT, R9, UR8, RZ ;  /* 0x0000000809047c10 */ /* 0x004fe4000ff1e0ff */
[----:B------:R-:W-:-:S04]  /*0140*/  SHF.R.S32.HI R0, RZ, 0x1f, R9 ;  /* 0x0000001fff007819 */ /* 0x000fc80000011409 */
[----:B------:R-:W-:Y:S01]  /*0150*/  IADD3.X R5, PT, PT, R0, UR9, RZ, P0, !PT ;  /* 0x0000000900057c10 */ /* 0x000fe200087fe4ff */
[----:B------:R-:W0:Y:S04]  /*0160*/  LDCU.64 UR8, c[0x0][0x3a0] ;  /* 0x00007400ff0877ac */ /* 0x000e280008000a00 */
[----:B---3--:R-:W-:Y:S04]  /*0170*/  STG.E.U8 desc[UR4][R4.64], R11 ;  /* 0x0000000b04007986 */ /* 0x008fe8000c101104 */
[----:B------:R-:W2:Y:S01]  /*0180*/  LDG.E.U8 R13, desc[UR4][R2.64+0x1] ;  /* 0x00000104020d7981 */ /* 0x000ea2000c1e1100 */
[----:B------:R-:W-:-:S04]  /*0190*/  IADD3 R6, P0, PT, R9, UR10, RZ ;  /* 0x0000000a09067c10 */ /* 0x000fc8000ff1e0ff */
[----:B------:R-:W-:Y:S02]  /*01a0*/  IADD3.X R7, PT, PT, R0, UR11, RZ, P0, !PT ;  /* 0x0000000b00077c10 */ /* 0x000fe400087fe4ff */
[----:B0-----:R-:W-:-:S03]  /*01b0*/  IADD3 R8, P0, PT, R9, UR8, RZ ;  /* 0x0000000809087c10 */ /* 0x001fc6000ff1e0ff */
[----:B--2---:R-:W-:Y:S04]  /*01c0*/  STG.E.U8 desc[UR4][R6.64], R13 ;  /* 0x0000000d06007986 */ /* 0x004fe8000c101104 */
[----:B------:R-:W2:Y:S01]  /*01d0*/  LDG.E.U8 R15, desc[UR4][R2.64+0x2] ;  /* 0x00000204020f7981 */ /* 0x000ea2000c1e1100 */
[----:B------:R-:W-:-:S05]  /*01e0*/  IADD3.X R9, PT, PT, R0, UR9, RZ, P0, !PT ;  /* 0x0000000900097c10 */ /* 0x000fca00087fe4ff */
[----:B--2---:R-:W-:Y:S01]  /*01f0*/  STG.E.U8 desc[UR4][R8.64], R15 ;  /* 0x0000000f08007986 */ /* 0x004fe2000c101104 */
[----:B------:R-:W-:Y:S05]  /*0200*/  EXIT ;  /* 0x000000000000794d */ /* 0x000fea0003800000 */
.L_x_1:
        /* <DEDUP_REMOVED lines=15> */
.L_x_11:


//--------------------- .text._Z20kernel_gaussian_blurPhS_iiPfi --------------------------
	.section	.text._Z20kernel_gaussian_blurPhS_iiPfi,"ax",@progbits
	.align	128
        .global         _Z20kernel_gaussian_blurPhS_iiPfi
        .type           _Z20kernel_gaussian_blurPhS_iiPfi,@function
        .size           _Z20kernel_gaussian_blurPhS_iiPfi,(.L_x_12 - _Z20kernel_gaussian_blurPhS_iiPfi)
        .other          _Z20kernel_gaussian_blurPhS_iiPfi,@"STO_CUDA_ENTRY STV_DEFAULT"
_Z20kernel_gaussian_blurPhS_iiPfi:
.text._Z20kernel_gaussian_blurPhS_iiPfi:
[----:B------:R-:W-:Y:S01]  /*0000*/  LDC R1, c[0x0][0x37c] ;  /* 0x0000df00ff017b82 */ /* 0x000fe20000000800 */
[----:B------:R-:W0:Y:S07]  /*0010*/  S2R R9, SR_TID.Y ;  /* 0x0000000000097919 */ /* 0x000e2e0000002200 */
[----:B------:R-:W1:Y:S01]  /*0020*/  S2UR UR4, SR_CTAID.Y ;  /* 0x00000000000479c3 */ /* 0x000e620000002600 */
[----:B------:R-:W2:Y:S01]  /*0030*/  LDCU.64 UR8, c[0x0][0x390] ;  /* 0x00007200ff0877ac */ /* 0x000ea20008000a00 */
[----:B------:R-:W3:Y:S06]  /*0040*/  S2R R3, SR_TID.X ;  /* 0x0000000000037919 */ /* 0x000eec0000002100 */
[----:B------:R-:W3:Y:S01]  /*0050*/  LDC R2, c[0x0][0x360] ;  /* 0x0000d800ff027b82 */ /* 0x000ee20000000800 */
[----:B------:R-:W1:Y:S07]  /*0060*/  LDCU UR5, c[0x0][0x364] ;  /* 0x00006c80ff0577ac */ /* 0x000e6e0008000800 */
[----:B------:R-:W3:Y:S01]  /*0070*/  S2UR UR6, SR_CTAID.X ;  /* 0x00000000000679c3 */ /* 0x000ee20000002500 */
[----:B-1----:R-:W-:-:S06]  /*0080*/  UIMAD UR4, UR4, UR5, URZ ;  /* 0x00000005040472a4 */ /* 0x002fcc000f8e02ff */
[----:B0-----:R-:W-:-:S05]  /*0090*/  VIADD R0, R9, UR4 ;  /* 0x0000000409007c36 */ /* 0x001fca0008000000 */
[----:B--2---:R-:W-:Y:S01]  /*00a0*/  ISETP.GE.AND P0, PT, R0, UR8, PT ;  /* 0x0000000800007c0c */ /* 0x004fe2000bf06270 */
[----:B---3--:R-:W-:Y:S02]  /*00b0*/  IMAD R3, R2, UR6, R3 ;  /* 0x0000000602037c24 */ /* 0x008fe4000f8e0203 */
[----:B------:R-:W-:-:S05]  /*00c0*/  IMAD.U32 R2, RZ, RZ, UR9 ;  /* 0x00000009ff027e24 */ /* 0x000fca000f8e00ff */
[----:B------:R-:W-:-:S13]  /*00d0*/  ISETP.GE.OR P0, PT, R3, R2, P0 ;  /* 0x000000020300720c */ /* 0x000fda0000706670 */
[----:B------:R-:W-:Y:S05]  /*00e0*/  @P0 EXIT ;  /* 0x000000000000094d */ /* 0x000fea0003800000 */
[----:B------:R-:W0:Y:S01]  /*00f0*/  LDC R6, c[0x0][0x3a0] ;  /* 0x0000e800ff067b82 */ /* 0x000e220000000800 */
[----:B------:R-:W1:Y:S01]  /*0100*/  LDCU.64 UR6, c[0x0][0x358] ;  /* 0x00006b00ff0677ac */ /* 0x000e620008000a00 */
[----:B------:R-:W-:Y:S01]  /*0110*/  IMAD.MOV.U32 R22, RZ, RZ, RZ ;  /* 0x000000ffff167224 */ /* 0x000fe200078e00ff */
[----:B0-----:R-:W-:-:S04]  /*0120*/  LEA.HI R4, R6, R6, RZ, 0x1 ;  /* 0x0000000606047211 */ /* 0x001fc800078f08ff */
[----:B------:R-:W-:-:S05]  /*0130*/  SHF.R.S32.HI R4, RZ, 0x1, R4 ;  /* 0x00000001ff047819 */ /* 0x000fca0000011404 */
[----:B------:R-:W-:-:S05]  /*0140*/  IMAD.MOV R5, RZ, RZ, -R4 ;  /* 0x000000ffff057224 */ /* 0x000fca00078e0a04 */
[----:B------:R-:W-:-:S13]  /*0150*/  ISETP.GE.AND P0, PT, R4, R5, PT ;  /* 0x000000050400720c */ /* 0x000fda0003f06270 */
[----:B-1----:R-:W-:Y:S05]  /*0160*/  @!P0 BRA `(.L_x_2) ;  /* 0x0000000c00648947 */ /* 0x002fea0003800000 */
[C-C-:B------:R-:W-:Y:S01]  /*0170*/  IMAD.IADD R7, R4.reuse, 0x1, -R4.reuse ;  /* 0x0000000104077824 */ /* 0x140fe200078e0a04 */
[--C-:B------:R-:W-:Y:S01]  /*0180*/  IADD3 R10, PT, PT, R4, 0x1, R4.reuse ;  /* 0x00000001040a7810 */ /* 0x100fe20007ffe004 */
[----:B------:R-:W-:Y:S01]  /*0190*/  IMAD.MOV.U32 R22, RZ, RZ, RZ ;  /* 0x000000ffff167224 */ /* 0x000fe200078e00ff */
[--C-:B------:R-:W-:Y:S01]  /*01a0*/  IADD3 R8, PT, PT, R9, UR4, -R4.reuse ;  /* 0x0000000409087c10 */ /* 0x100fe2000fffe804 */
[----:B------:R-:W-:Y:S01]  /*01b0*/  IMAD R7, R7, R6, R4 ;  /* 0x0000000607077224 */ /* 0x000fe200078e0204 */
[----:B------:R-:W-:Y:S01]  /*01c0*/  LOP3.LUT R10, R10, 0x7, RZ, 0xc0, !PT ;  /* 0x000000070a0a7812 */ /* 0x000fe200078ec0ff */
[----:B------:R-:W-:Y:S01]  /*01d0*/  IMAD.MOV.U32 R9, RZ, RZ, R5 ;  /* 0x000000ffff097224 */ /* 0x000fe200078e0005 */
[----:B------:R-:W-:-:S12]  /*01e0*/  UIADD3 UR5, UPT, UPT, UR8, -0x1, URZ ;  /* 0xffffffff08057890 */ /* 0x000fd8000fffe0ff */
.L_x_8:
[----:B------:R-:W0:Y:S01]  /*01f0*/  LDC R2, c[0x0][0x394] ;  /* 0x0000e500ff027b82 */ /* 0x000e220000000800 */
[C---:B------:R-:W-:Y:S01]  /*0200*/  IMAD.IADD R11, R4.reuse, 0x1, R4 ;  /* 0x00000001040b7824 */ /* 0x040fe200078e0204 */
[----:B------:R-:W-:Y:S01]  /*0210*/  VIADDMNMX R19, R9, R3, RZ, !PT ;  /* 0x0000000309137246 */ /* 0x000fe200078001ff */
[----:B------:R-:W-:Y:S02]  /*0220*/  IMAD.IADD R18, R4, 0x1, R9 ;  /* 0x0000000104127824 */ /* 0x000fe400078e0209 */
[----:B------:R-:W-:Y:S01]  /*0230*/  IMAD.MOV.U32 R23, RZ, RZ, R5 ;  /* 0x000000ffff177224 */ /* 0x000fe200078e0005 */
[----:B------:R-:W-:Y:S02]  /*0240*/  ISETP.GE.U32.AND P0, PT, R11, 0x7, PT ;  /* 0x000000070b00780c */ /* 0x000fe40003f06070 */
[----:B0-----:R-:W-:-:S11]  /*0250*/  VIADDMNMX R19, R2, 0xffffffff, R19, PT ;  /* 0xffffffff02137846 */ /* 0x001fd60003800113 */
[----:B------:R-:W-:Y:S05]  /*0260*/  @!P0 BRA `(.L_x_3) ;  /* 0x0000000400808947 */ /* 0x000fea0003800000 */
[----:B------:R-:W-:Y:S01]  /*0270*/  VIADD R6, R11, 0x1 ;  /* 0x000000010b067836 */ /* 0x000fe20000000000 */
[----:B------:R-:W0:Y:S01]  /*0280*/  LDCU.64 UR10, c[0x0][0x380] ;  /* 0x00007000ff0a77ac */ /* 0x000e220008000a00 */
[----:B------:R-:W-:Y:S02]  /*0290*/  IMAD.IADD R27, R7, 0x1, R9 ;  /* 0x00000001071b7824 */ /* 0x000fe400078e0209 */
[----:B------:R-:W-:Y:S01]  /*02a0*/  IMAD.MOV.U32 R24, RZ, RZ, R8 ;  /* 0x000000ffff187224 */ /* 0x000fe200078e0008 */
[----:B------:R-:W-:Y:S02]  /*02b0*/  LOP3.LUT R25, R6, 0xfffffff8, RZ, 0xc0, !PT ;  /* 0xfffffff806197812 */ /* 0x000fe400078ec0ff */
[----:B------:R-:W-:-:S03]  /*02c0*/  IADD3 R6, PT, PT, -R4, 0x3, RZ ;  /* 0x0000000304067810 */ /* 0x000fc60007ffe1ff */
[----:B------:R-:W-:-:S07]  /*02d0*/  IMAD.MOV R25, RZ, RZ, -R25 ;  /* 0x000000ffff197224 */ /* 0x000fce00078e0a19 */
.L_x_4:
[----:B------:R-:W1:Y:S01]  /*02e0*/  LDC.64 R12, c[0x0][0x398] ;  /* 0x0000e600ff0c7b82 */ /* 0x000e620000000a00 */
[----:B------:R-:W-:Y:S02]  /*02f0*/  VIMNMX R14, PT, PT, RZ, R24, !PT ;  /* 0x00000018ff0e7248 */ /* 0x000fe40007fe0100 */
[----:B------:R-:W-:Y:S02]  /*0300*/  VIADDMNMX R15, R24, 0x1, RZ, !PT ;  /* 0x00000001180f7846 */ /* 0x000fe400078001ff */
[----:B------:R-:W-:Y:S02]  /*0310*/  VIMNMX R14, PT, PT, R14, UR5, PT ;  /* 0x000000050e0e7c48 */ /* 0x000fe4000bfe0100 */
[----:B------:R-:W-:Y:S01]  /*0320*/  VIMNMX R15, PT, PT, R15, UR5, PT ;  /* 0x000000050f0f7c48 */ /* 0x000fe2000bfe0100 */
[----:B------:R-:W2:Y:S02]  /*0330*/  LDC R29, c[0x0][0x3a0] ;  /* 0x0000e800ff1d7b82 */ /* 0x000ea40000000800 */
[----:B------:R-:W-:-:S02]  /*0340*/  IMAD R14, R14, R2, R19 ;  /* 0x000000020e0e7224 */ /* 0x000fc400078e0213 */
[----:B------:R-:W-:-:S03]  /*0350*/  IMAD R15, R15, R2, R19 ;  /* 0x000000020f0f7224 */ /* 0x000fc600078e0213 */
[----:B0-----:R-:W-:-:S04]  /*0360*/  IADD3 R20, P0, PT, R14, UR10, RZ ;  /* 0x0000000a0e147c10 */ /* 0x001fc8000ff1e0ff */
[----:B------:R-:W-:Y:S02]  /*0370*/  LEA.HI.X.SX32 R21, R14, UR11, 0x1, P0 ;  /* 0x0000000b0e157c11 */ /* 0x000fe400080f0eff */
[----:B------:R-:W-:-:S03]  /*0380*/  IADD3 R16, P0, PT, R15, UR10, RZ ;  /* 0x0000000a0f107c10 */ /* 0x000fc6000ff1e0ff */
[----:B------:R-:W3:Y:S01]  /*0390*/  LDG.E.U8 R20, desc[UR6][R20.64] ;  /* 0x0000000614147981 */ /* 0x000ee2000c1e1100 */
[----:B-1----:R-:W-:Y:S01]  /*03a0*/  IMAD.WIDE R12, R27, 0x4, R12 ;  /* 0x000000041b0c7825 */ /* 0x002fe200078e020c */
[----:B------:R-:W-:-:S04]  /*03b0*/  LEA.HI.X.SX32 R17, R15, UR11, 0x1, P0 ;  /* 0x0000000b0f117c11 */ /* 0x000fc800080f0eff */
[----:B------:R0:W4:Y:S01]  /*03c0*/  LDG.E R23, desc[UR6][R12.64] ;  /* 0x000000060c177981 */ /* 0x000122000c1e1900 */
[----:B--2---:R-:W-:-:S03]  /*03d0*/  IMAD.WIDE R14, R29, 0x4, R12 ;  /* 0x000000041d0e7825 */ /* 0x004fc600078e020c */
[----:B------:R-:W2:Y:S04]  /*03e0*/  LDG.E.U8 R16, desc[UR6][R16.64] ;  /* 0x0000000610107981 */ /* 0x000ea8000c1e1100 */
[----:B------:R1:W5:Y:S01]  /*03f0*/  LDG.E R26, desc[UR6][R14.64] ;  /* 0x000000060e1a7981 */ /* 0x000362000c1e1900 */
[----:B0-----:R-:W-:-:S04]  /*0400*/  VIADDMNMX R12, R24, 0x2, RZ, !PT ;  /* 0x00000002180c7846 */ /* 0x001fc800078001ff */
[----:B------:R-:W-:Y:S01]  /*0410*/  VIMNMX R12, PT, PT, R12, UR5, PT ;  /* 0x000000050c0c7c48 */ /* 0x000fe2000bfe0100 */
[----:B-1----:R-:W-:Y:S01]  /*0420*/  IMAD.WIDE R14, R29, 0x4, R14 ;  /* 0x000000041d0e7825 */ /* 0x002fe200078e020e */
[----:B---3--:R-:W-:-:S03]  /*0430*/  I2FP.F32.U32 R28, R20 ;  /* 0x00000014001c7245 */ /* 0x008fc60000201000 */
[--C-:B------:R-:W-:Y:S01]  /*0440*/  IMAD R20, R12, R2, R19.reuse ;  /* 0x000000020c147224 */ /* 0x100fe200078e0213 */
[C---:B------:R-:W-:Y:S01]  /*0450*/  VIADDMNMX R12, R24.reuse, 0x4, RZ, !PT ;  /* 0x00000004180c7846 */ /* 0x040fe200078001ff */
[----:B----4-:R-:W-:Y:S01]  /*0460*/  FFMA R23, R23, R28, R22 ;  /* 0x0000001c17177223 */ /* 0x010fe20000000016 */
[----:B------:R-:W-:Y:S02]  /*0470*/  VIADDMNMX R22, R24, 0x3, RZ, !PT ;  /* 0x0000000318167846 */ /* 0x000fe400078001ff */
[----:B------:R-:W-:Y:S02]  /*0480*/  VIMNMX R17, PT, PT, R12, UR5, PT ;  /* 0x000000050c117c48 */ /* 0x000fe4000bfe0100 */
[----:B------:R-:W-:Y:S02]  /*0490*/  VIMNMX R13, PT, PT, R22, UR5, PT ;  /* 0x00000005160d7c48 */ /* 0x000fe4000bfe0100 */
[----:B--2---:R-:W-:Y:S02]  /*04a0*/  I2FP.F32.U32 R21, R16 ;  /* 0x0000001000157245 */ /* 0x004fe40000201000 */
[----:B------:R-:W-:Y:S01]  /*04b0*/  IADD3 R22, P0, PT, R20, UR10, RZ ;  /* 0x0000000a14167c10 */ /* 0x000fe2000ff1e0ff */
[----:B------:R-:W-:-:S02]  /*04c0*/  IMAD R13, R13, R2, R19 ;  /* 0x000000020d0d7224 */ /* 0x000fc400078e0213 */
[----:B-----5:R-:W-:Y:S01]  /*04d0*/  FFMA R26, R26, R21, R23 ;  /* 0x000000151a1a7223 */ /* 0x020fe20000000017 */
[----:B------:R-:W-:Y:S02]  /*04e0*/  LEA.HI.X.SX32 R23, R20, UR11, 0x1, P0 ;  /* 0x0000000b14177c11 */ /* 0x000fe400080f0eff */
[----:B------:R-:W-:Y:S01]  /*04f0*/  IADD3 R12, P0, PT, R13, UR10, RZ ;  /* 0x0000000a0d0c7c10 */ /* 0x000fe2000ff1e0ff */
[----:B------:R-:W-:Y:S02]  /*0500*/  IMAD R17, R17, R2, R19 ;  /* 0x0000000211117224 */ /* 0x000fe400078e0213 */
[----:B------:R0:W2:Y:S01]  /*0510*/  LDG.E.U8 R28, desc[UR6][R22.64] ;  /* 0x00000006161c7981 */ /* 0x0000a2000c1e1100 */
[----:B------:R-:W-:Y:S02]  /*0520*/  LEA.HI.X.SX32 R13, R13, UR11, 0x1, P0 ;  /* 0x0000000b0d0d7c11 */ /* 0x000fe400080f0eff */
[----:B------:R-:W-:Y:S01]  /*0530*/  IADD3 R16, P0, PT, R17, UR10, RZ ;  /* 0x0000000a11107c10 */ /* 0x000fe2000ff1e0ff */
[----:B------:R-:W-:-:S02]  /*0540*/  IMAD.WIDE R20, R29, 0x4, R14 ;  /* 0x000000041d147825 */ /* 0x000fc400078e020e */
[----:B------:R-:W3:Y:S01]  /*0550*/  LDG.E.U8 R12, desc[UR6][R12.64] ;  /* 0x000000060c0c7981 */ /* 0x000ee2000c1e1100 */
[----:B------:R-:W-:Y:S01]  /*0560*/  LEA.HI.X.SX32 R17, R17, UR11, 0x1, P0 ;  /* 0x0000000b11117c11 */ /* 0x000fe200080f0eff */
[----:B0-----:R-:W-:-:S04]  /*0570*/  IMAD.WIDE R22, R29, 0x4, R20 ;  /* 0x000000041d167825 */ /* 0x001fc800078e0214 */
[----:B------:R-:W4:Y:S04]  /*0580*/  LDG.E.U8 R16, desc[UR6][R16.64] ;  /* 0x0000000610107981 */ /* 0x000f28000c1e1100 */
[----:B------:R-:W5:Y:S04]  /*0590*/  LDG.E R13, desc[UR6][R14.64] ;  /* 0x000000060e0d7981 */ /* 0x000f68000c1e1900 */
[----:B------:R-:W4:Y:S04]  /*05a0*/  LDG.E R14, desc[UR6][R20.64] ;  /* 0x00000006140e7981 */ /* 0x000f28000c1e1900 */
[----:B------:R0:W4:Y:S02]  /*05b0*/  LDG.E R20, desc[UR6][R22.64] ;  /* 0x0000000616147981 */ /* 0x000124000c1e1900 */
[----:B0-----:R-:W-:Y:S01]  /*05c0*/  IMAD.WIDE R22, R29, 0x4, R22 ;  /* 0x000000041d167825 */ /* 0x001fe200078e0216 */
[----:B--2---:R-:W-:-:S05]  /*05d0*/  I2FP.F32.U32 R28, R28 ;  /* 0x0000001c001c7245 */ /* 0x004fca0000201000 */
[----:B-----5:R-:W-:Y:S01]  /*05e0*/  FFMA R26, R13, R28, R26 ;  /* 0x0000001c0d1a7223 */ /* 0x020fe2000000001a */
[----:B---3--:R-:W-:Y:S02]  /*05f0*/  I2FP.F32.U32 R13, R12 ;  /* 0x0000000c000d7245 */ /* 0x008fe40000201000 */
[----:B------:R-:W-:Y:S02]  /*0600*/  VIADDMNMX R28, R24, 0x5, RZ, !PT ;  /* 0x00000005181c7846 */ /* 0x000fe400078001ff */
[----:B----4-:R-:W-:Y:S02]  /*0610*/  I2FP.F32.U32 R12, R16 ;  /* 0x00000010000c7245 */ /* 0x010fe40000201000 */
[----:B------:R-:W-:Y:S01]  /*0620*/  VIMNMX R28, PT, PT, R28, UR5, PT ;  /* 0x000000051c1c7c48 */ /* 0x000fe2000bfe0100 */
[----:B------:R-:W-:Y:S01]  /*0630*/  FFMA R13, R14, R13, R26 ;  /* 0x0000000d0e0d7223 */ /* 0x000fe2000000001a */
[----:B------:R-:W-:-:S03]  /*0640*/  VIADDMNMX R14, R24, 0x6, RZ, !PT ;  /* 0x00000006180e7846 */ /* 0x000fc600078001ff */
[----:B------:R-:W-:Y:S01]  /*0650*/  IMAD R28, R28, R2, R19 ;  /* 0x000000021c1c7224 */ /* 0x000fe200078e0213 */
[----:B------:R0:W2:Y:S01]  /*0660*/  LDG.E R26, desc[UR6][R22.64] ;  /* 0x00000006161a7981 */ /* 0x0000a2000c1e1900 */
[----:B------:R-:W-:Y:S01]  /*0670*/  VIMNMX R14, PT, PT, R14, UR5, PT ;  /* 0x000000050e0e7c48 */ /* 0x000fe2000bfe0100 */
[----:B------:R-:W-:Y:S01]  /*0680*/  FFMA R20, R20, R12, R13 ;  /* 0x0000000c14147223 */ /* 0x000fe2000000000d */
[----:B------:R-:W-:-:S03]  /*0690*/  VIADDMNMX R12, R24, 0x7, RZ, !PT ;  /* 0x00000007180c7846 */ /* 0x000fc600078001ff */
[-CC-:B------:R-:W-:Y:S01]  /*06a0*/  IMAD R14, R14, R2.reuse, R19.reuse ;  /* 0x000000020e0e7224 */ /* 0x180fe200078e0213 */
[----:B------:R-:W-:Y:S02]  /*06b0*/  IADD3 R16, P0, PT, R28, UR10, RZ ;  /* 0x0000000a1c107c10 */ /* 0x000fe4000ff1e0ff */
[----:B------:R-:W-:Y:S02]  /*06c0*/  VIMNMX R15, PT, PT, R12, UR5, PT ;  /* 0x000000050c0f7c48 */ /* 0x000fe4000bfe0100 */
[----:B------:R-:W-:Y:S02]  /*06d0*/  LEA.HI.X.SX32 R17, R28, UR11, 0x1, P0 ;  /* 0x0000000b1c117c11 */ /* 0x000fe400080f0eff */
[C---:B------:R-:W-:Y:S01]  /*06e0*/  IADD3 R12, P0, PT, R14.reuse, UR10, RZ ;  /* 0x0000000a0e0c7c10 */ /* 0x040fe2000ff1e0ff */
[----:B------:R-:W-:Y:S02]  /*06f0*/  IMAD R15, R15, R2, R19 ;  /* 0x000000020f0f7224 */ /* 0x000fe400078e0213 */
[----:B------:R-:W3:Y:S01]  /*0700*/  LDG.E.U8 R16, desc[UR6][R16.64] ;  /* 0x0000000610107981 */ /* 0x000ee2000c1e1100 */
[----:B------:R-:W-:-:S02]  /*0710*/  LEA.HI.X.SX32 R13, R14, UR11, 0x1, P0 ;  /* 0x0000000b0e0d7c11 */ /* 0x000fc400080f0eff */
[----:B------:R-:W-:Y:S01]  /*0720*/  IADD3 R14, P0, PT, R15, UR10, RZ ;  /* 0x0000000a0f0e7c10 */ /* 0x000fe2000ff1e0ff */
[----:B0-----:R-:W-:Y:S02]  /*0730*/  IMAD.WIDE R22, R29, 0x4, R22 ;  /* 0x000000041d167825 */ /* 0x001fe400078e0216 */
[----:B------:R0:W4:Y:S01]  /*0740*/  LDG.E.U8 R21, desc[UR6][R12.64] ;  /* 0x000000060c157981 */ /* 0x000122000c1e1100 */
[----:B------:R-:W-:-:S03]  /*0750*/  LEA.HI.X.SX32 R15, R15, UR11, 0x1, P0 ;  /* 0x0000000b0f0f7c11 */ /* 0x000fc600080f0eff */
[----:B------:R-:W5:Y:S04]  /*0760*/  LDG.E R17, desc[UR6][R22.64] ;  /* 0x0000000616117981 */ /* 0x000f68000c1e1900 */
[----:B------:R-:W5:Y:S01]  /*0770*/  LDG.E.U8 R14, desc[UR6][R14.64] ;  /* 0x000000060e0e7981 */ /* 0x000f62000c1e1100 */
[----:B0-----:R-:W-:-:S05]  /*0780*/  IMAD.WIDE R12, R29, 0x4, R22 ;  /* 0x000000041d0c7825 */ /* 0x001fca00078e0216 */
[----:B------:R-:W5:Y:S01]  /*0790*/  LDG.E R28, desc[UR6][R12.64] ;  /* 0x000000060c1c7981 */ /* 0x000f62000c1e1900 */
[----:B------:R-:W-:-:S05]  /*07a0*/  VIADD R25, R25, 0x8 ;  /* 0x0000000819197836 */ /* 0x000fca0000000000 */
[----:B------:R-:W-:Y:S01]  /*07b0*/  ISETP.NE.AND P0, PT, R25, RZ, PT ;  /* 0x000000ff1900720c */ /* 0x000fe20003f05270 */
[----:B------:R-:W-:Y:S02]  /*07c0*/  IMAD R27, R29, 0x8, R27 ;  /* 0x000000081d1b7824 */ /* 0x000fe400078e021b */
[----:B------:R-:W-:Y:S02]  /*07d0*/  VIADD R6, R6, 0x8 ;  /* 0x0000000806067836 */ /* 0x000fe40000000000 */
[----:B------:R-:W-:Y:S01]  /*07e0*/  VIADD R24, R24, 0x8 ;  /* 0x0000000818187836 */ /* 0x000fe20000000000 */
[----:B---3--:R-:W-:-:S05]  /*07f0*/  I2FP.F32.U32 R16, R16 ;  /* 0x0000001000107245 */ /* 0x008fca0000201000 */
[----:B--2---:R-:W-:Y:S01]  /*0800*/  FFMA R16, R26, R16, R20 ;  /* 0x000000101a107223 */ /* 0x004fe20000000014 */
[----:B----4-:R-:W-:-:S05]  /*0810*/  I2FP.F32.U32 R21, R21 ;  /* 0x0000001500157245 */ /* 0x010fca0000201000 */
[----:B-----5:R-:W-:Y:S01]  /*0820*/  FFMA R16, R17, R21, R16 ;  /* 0x0000001511107223 */ /* 0x020fe20000000010 */
[----:B------:R-:W-:-:S05]  /*0830*/  I2FP.F32.U32 R17, R14 ;  /* 0x0000000e00117245 */ /* 0x000fca0000201000 */
[----:B------:R-:W-:Y:S01]  /*0840*/  FFMA R22, R28, R17, R16 ;  /* 0x000000111c167223 */ /* 0x000fe20000000010 */
[----:B------:R-:W-:Y:S06]  /*0850*/  @P0 BRA `(.L_x_4) ;  /* 0xfffffff800a00947 */ /* 0x000fec000383ffff */
[----:B------:R-:W-:-:S07]  /*0860*/  VIADD R23, R6, 0xfffffffd ;  /* 0xfffffffd06177836 */ /* 0x000fce0000000000 */
.L_x_3:
[----:B------:R-:W-:-:S13]  /*0870*/  ISETP.NE.AND P0, PT, R10, RZ, PT ;  /* 0x000000ff0a00720c */ /* 0x000fda0003f05270 */
[----:B------:R-:W-:Y:S05]  /*0880*/  @!P0 BRA `(.L_x_5) ;  /* 0x0000000400908947 */ /* 0x000fea0003800000 */
[----:B------:R-:W-:Y:S02]  /*0890*/  VIADD R12, R10, 0xffffffff ;  /* 0xffffffff0a0c7836 */ /* 0x000fe40000000000 */
[----:B------:R-:W-:-:S03]  /*08a0*/  VIADD R6, R11, 0x1 ;  /* 0x000000010b067836 */ /* 0x000fc60000000000 */
[----:B------:R-:W-:Y:S02]  /*08b0*/  ISETP.GE.U32.AND P1, PT, R12, 0x3, PT ;  /* 0x000000030c00780c */ /* 0x000fe40003f26070 */
[----:B------:R-:W-:-:S11]  /*08c0*/  LOP3.LUT P0, R6, R6, 0x3, RZ, 0xc0, !PT ;  /* 0x0000000306067812 */ /* 0x000fd6000780c0ff */
[----:B------:R-:W-:Y:S05]  /*08d0*/  @!P1 BRA `(.L_x_6) ;  /* 0x0000000000bc9947 */ /* 0x000fea0003800000 */
[----:B------:R-:W-:Y:S01]  /*08e0*/  IMAD.IADD R14, R0, 0x1, R23 ;  /* 0x00000001000e7824 */ /* 0x000fe200078e0217 */
[----:B------:R-:W0:Y:S01]  /*08f0*/  LDCU.64 UR10, c[0x0][0x380] ;  /* 0x00007000ff0a77ac */ /* 0x000e220008000a00 */
[----:B------:R-:W1:Y:S03]  /*0900*/  LDC R27, c[0x0][0x3a0] ;  /* 0x0000e800ff1b7b82 */ /* 0x000e660000000800 */
[----:B------:R-:W-:Y:S02]  /*0910*/  VIMNMX R12, PT, PT, RZ, R14, !PT ;  /* 0x0000000eff0c7248 */ /* 0x000fe40007fe0100 */
[----:B------:R-:W-:Y:S02]  /*0920*/  VIADDMNMX R16, R14, 0x1, RZ, !PT ;  /* 0x000000010e107846 */ /* 0x000fe400078001ff */
[----:B------:R-:W-:Y:S02]  /*0930*/  VIMNMX R15, PT, PT, R12, UR5, PT ;  /* 0x000000050c0f7c48 */ /* 0x000fe4000bfe0100 */
[----:B------:R-:W2:Y:S01]  /*0940*/  LDC.64 R12, c[0x0][0x398] ;  /* 0x0000e600ff0c7b82 */ /* 0x000ea20000000a00 */
[----:B------:R-:W-:-:S02]  /*0950*/  VIADDMNMX R17, R14, 0x2, RZ, !PT ;  /* 0x000000020e117846 */ /* 0x000fc400078001ff */
[-C--:B------:R-:W-:Y:S01]  /*0960*/  IMAD R15, R15, R2.reuse, R19 ;  /* 0x000000020f0f7224 */ /* 0x080fe200078e0213 */
[----:B------:R-:W-:Y:S02]  /*0970*/  VIMNMX R16, PT, PT, R16, UR5, PT ;  /* 0x0000000510107c48 */ /* 0x000fe4000bfe0100 */
[----:B------:R-:W-:Y:S01]  /*0980*/  VIMNMX R20, PT, PT, R17, UR5, PT ;  /* 0x0000000511147c48 */ /* 0x000fe2000bfe0100 */
[----:B------:R-:W-:Y:S01]  /*0990*/  IMAD.IADD R17, R4, 0x1, R23 ;  /* 0x0000000104117824 */ /* 0x000fe200078e0217 */
[C---:B0-----:R-:W-:Y:S02]  /*09a0*/  IADD3 R24, P1, PT, R15.reuse, UR10, RZ ;  /* 0x0000000a0f187c10 */ /* 0x041fe4000ff3e0ff */
[----:B------:R-:W-:Y:S01]  /*09b0*/  VIADDMNMX R28, R14, 0x3, RZ, !PT ;  /* 0x000000030e1c7846 */ /* 0x000fe200078001ff */
[-CC-:B------:R-:W-:Y:S01]  /*09c0*/  IMAD R20, R20, R2.reuse, R19.reuse ;  /* 0x0000000214147224 */ /* 0x180fe200078e0213 */
[----:B------:R-:W-:Y:S01]  /*09d0*/  LEA.HI.X.SX32 R25, R15, UR11, 0x1, P1 ;  /* 0x0000000b0f197c11 */ /* 0x000fe200088f0eff */
[----:B------:R-:W-:-:S02]  /*09e0*/  IMAD R15, R16, R2, R19 ;  /* 0x00000002100f7224 */ /* 0x000fc400078e0213 */
[----:B-1----:R-:W-:Y:S01]  /*09f0*/  IMAD R21, R17, R27, R18 ;  /* 0x0000001b11157224 */ /* 0x002fe200078e0212 */
[----:B------:R-:W-:Y:S01]  /*0a00*/  VIMNMX R28, PT, PT, R28, UR5, PT ;  /* 0x000000051c1c7c48 */ /* 0x000fe2000bfe0100 */
[----:B------:R0:W3:Y:S01]  /*0a10*/  LDG.E.U8 R26, desc[UR6][R24.64] ;  /* 0x00000006181a7981 */ /* 0x0000e2000c1e1100 */
[C---:B------:R-:W-:Y:S02]  /*0a20*/  IADD3 R16, P1, PT, R15.reuse, UR10, RZ ;  /* 0x0000000a0f107c10 */ /* 0x040fe4000ff3e0ff */
[C---:B------:R-:W-:Y:S02]  /*0a30*/  IADD3 R14, P2, PT, R20.reuse, UR10, RZ ;  /* 0x0000000a140e7c10 */ /* 0x040fe4000ff5e0ff */
[----:B------:R-:W-:Y:S01]  /*0a40*/  LEA.HI.X.SX32 R17, R15, UR11, 0x1, P1 ;  /* 0x0000000b0f117c11 */ /* 0x000fe200088f0eff */
[----:B--2---:R-:W-:Y:S01]  /*0a50*/  IMAD.WIDE R12, R21, 0x4, R12 ;  /* 0x00000004150c7825 */ /* 0x004fe200078e020c */
[----:B------:R-:W-:-:S03]  /*0a60*/  LEA.HI.X.SX32 R15, R20, UR11, 0x1, P2 ;  /* 0x0000000b140f7c11 */ /* 0x000fc600090f0eff */
[----:B------:R-:W2:Y:S01]  /*0a70*/  LDG.E.U8 R16, desc[UR6][R16.64] ;  /* 0x0000000610107981 */ /* 0x000ea2000c1e1100 */
[----:B------:R-:W-:Y:S02]  /*0a80*/  IMAD R21, R28, R2, R19 ;  /* 0x000000021c157224 */ /* 0x000fe400078e0213 */
[----:B0-----:R-:W-:Y:S01]  /*0a90*/  IMAD.WIDE R24, R27, 0x4, R12 ;  /* 0x000000041b187825 */ /* 0x001fe200078e020c */
[----:B------:R-:W4:Y:S02]  /*0aa0*/  LDG.E.U8 R14, desc[UR6][R14.64] ;  /* 0x000000060e0e7981 */ /* 0x000f24000c1e1100 */
[----:B------:R-:W-:Y:S01]  /*0ab0*/  IADD3 R20, P1, PT, R21, UR10, RZ ;  /* 0x0000000a15147c10 */ /* 0x000fe2000ff3e0ff */
[----:B------:R-:W-:-:S03]  /*0ac0*/  IMAD.WIDE R28, R27, 0x4, R24 ;  /* 0x000000041b1c7825 */ /* 0x000fc600078e0218 */
[----:B------:R-:W-:Y:S01]  /*0ad0*/  LEA.HI.X.SX32 R21, R21, UR11, 0x1, P1 ;  /* 0x0000000b15157c11 */ /* 0x000fe200088f0eff */
[----:B------:R-:W5:Y:S04]  /*0ae0*/  LDG.E R24, desc[UR6][R24.64] ;  /* 0x0000000618187981 */ /* 0x000f68000c1e1900 */
[----:B------:R0:W5:Y:S04]  /*0af0*/  LDG.E R15, desc[UR6][R12.64] ;  /* 0x000000060c0f7981 */ /* 0x000168000c1e1900 */
[----:B------:R-:W5:Y:S01]  /*0b00*/  LDG.E.U8 R20, desc[UR6][R20.64] ;  /* 0x0000000614147981 */ /* 0x000f62000c1e1100 */
[----:B0-----:R-:W-:-:S03]  /*0b10*/  IMAD.WIDE R12, R27, 0x4, R28 ;  /* 0x000000041b0c7825 */ /* 0x001fc600078e021c */
[----:B------:R-:W5:Y:S04]  /*0b20*/  LDG.E R28, desc[UR6][R28.64] ;  /* 0x000000061c1c7981 */ /* 0x000f68000c1e1900 */
[----:B------:R-:W5:Y:S01]  /*0b30*/  LDG.E R17, desc[UR6][R12.64] ;  /* 0x000000060c117981 */ /* 0x000f62000c1e1900 */
[----:B------:R-:W-:Y:S01]  /*0b40*/  VIADD R23, R23, 0x4 ;  /* 0x0000000417177836 */ /* 0x000fe20000000000 */
[----:B---3--:R-:W-:Y:S02]  /*0b50*/  I2FP.F32.U32 R26, R26 ;  /* 0x0000001a001a7245 */ /* 0x008fe40000201000 */
[----:B--2---:R-:W-:Y:S02]  /*0b60*/  I2FP.F32.U32 R16, R16 ;  /* 0x0000001000107245 */ /* 0x004fe40000201000 */
[----:B----4-:R-:W-:Y:S01]  /*0b70*/  I2FP.F32.U32 R14, R14 ;  /* 0x0000000e000e7245 */ /* 0x010fe20000201000 */
[----:B-----5:R-:W-:-:S04]  /*0b80*/  FFMA R15, R15, R26, R22 ;  /* 0x0000001a0f0f7223 */ /* 0x020fc80000000016 */
[----:B------:R-:W-:Y:S01]  /*0b90*/  FFMA R15, R24, R16, R15 ;  /* 0x00000010180f7223 */ /* 0x000fe2000000000f */
[----:B------:R-:W-:-:S03]  /*0ba0*/  I2FP.F32.U32 R22, R20 ;  /* 0x0000001400167245 */ /* 0x000fc60000201000 */
[----:B------:R-:W-:-:S04]  /*0bb0*/  FFMA R14, R28, R14, R15 ;  /* 0x0000000e1c0e7223 */ /* 0x000fc8000000000f */
[----:B------:R-:W-:-:S07]  /*0bc0*/  FFMA R22, R17, R22, R14 ;  /* 0x0000001611167223 */ /* 0x000fce000000000e */
.L_x_6:
[----:B------:R-:W-:Y:S05]  /*0bd0*/  @!P0 BRA `(.L_x_5) ;  /* 0x0000000000bc8947 */ /* 0x000fea0003800000 */
[----:B------:R-:W-:Y:S02]  /*0be0*/  ISETP.NE.AND P1, PT, R6, 0x1, PT ;  /* 0x000000010600780c */ /* 0x000fe40003f25270 */
[----:B------:R-:W-:-:S04]  /*0bf0*/  LOP3.LUT R11, R11, 0x1, RZ, 0xc0, !PT ;  /* 0x000000010b0b7812 */ /* 0x000fc800078ec0ff */
[----:B------:R-:W-:-:S07]  /*0c00*/  ISETP.NE.U32.AND P0, PT, R11, 0x1, PT ;  /* 0x000000010b00780c */ /* 0x000fce0003f05070 */
[----:B------:R-:W-:Y:S06]  /*0c10*/  @!P1 BRA `(.L_x_7) ;  /* 0x00000000006c9947 */ /* 0x000fec0003800000 */
[----:B------:R-:W0:Y:S01]  /*0c20*/  LDC R15, c[0x0][0x3a0] ;  /* 0x0000e800ff0f7b82 */ /* 0x000e220000000800 */
[----:B------:R-:W-:Y:S01]  /*0c30*/  IMAD.IADD R6, R0, 0x1, R23 ;  /* 0x0000000100067824 */ /* 0x000fe200078e0217 */
[----:B------:R-:W1:Y:S04]  /*0c40*/  LDCU.64 UR10, c[0x0][0x380] ;  /* 0x00007000ff0a77ac */ /* 0x000e680008000a00 */
[----:B------:R-:W-:Y:S02]  /*0c50*/  VIMNMX R11, PT, PT, RZ, R6, !PT ;  /* 0x00000006ff0b7248 */ /* 0x000fe40007fe0100 */
[----:B------:R-:W2:Y:S01]  /*0c60*/  LDC.64 R16, c[0x0][0x398] ;  /* 0x0000e600ff107b82 */ /* 0x000ea20000000a00 */
[----:B------:R-:W-:Y:S02]  /*0c70*/  VIADDMNMX R6, R6, 0x1, RZ, !PT ;  /* 0x0000000106067846 */ /* 0x000fe400078001ff */
[----:B------:R-:W-:-:S02]  /*0c80*/  VIMNMX R11, PT, PT, R11, UR5, PT ;  /* 0x000000050b0b7c48 */ /* 0x000fc4000bfe0100 */
[----:B------:R-:W-:Y:S01]  /*0c90*/  VIMNMX R12, PT, PT, R6, UR5, PT ;  /* 0x00000005060c7c48 */ /* 0x000fe2000bfe0100 */
[----:B------:R-:W-:Y:S02]  /*0ca0*/  IMAD.IADD R6, R4, 0x1, R23 ;  /* 0x0000000104067824 */ /* 0x000fe400078e0217 */
[-CC-:B------:R-:W-:Y:S02]  /*0cb0*/  IMAD R13, R11, R2.reuse, R19.reuse ;  /* 0x000000020b0d7224 */ /* 0x180fe400078e0213 */
[----:B------:R-:W-:-:S03]  /*0cc0*/  IMAD R14, R12, R2, R19 ;  /* 0x000000020c0e7224 */ /* 0x000fc600078e0213 */
[C---:B-1----:R-:W-:Y:S02]  /*0cd0*/  IADD3 R20, P1, PT, R13.reuse, UR10, RZ ;  /* 0x0000000a0d147c10 */ /* 0x042fe4000ff3e0ff */
[----:B------:R-:W-:Y:S01]  /*0ce0*/  IADD3 R12, P2, PT, R14, UR10, RZ ;  /* 0x0000000a0e0c7c10 */ /* 0x000fe2000ff5e0ff */
[----:B0-----:R-:W-:Y:S01]  /*0cf0*/  IMAD R11, R6, R15, R18 ;  /* 0x0000000f060b7224 */ /* 0x001fe200078e0212 */
[----:B------:R-:W-:Y:S02]  /*0d00*/  LEA.HI.X.SX32 R21, R13, UR11, 0x1, P1 ;  /* 0x0000000b0d157c11 */ /* 0x000fe400088f0eff */
[----:B------:R-:W-:-:S03]  /*0d10*/  LEA.HI.X.SX32 R13, R14, UR11, 0x1, P2 ;  /* 0x0000000b0e0d7c11 */ /* 0x000fc600090f0eff */
[----:B------:R-:W3:Y:S01]  /*0d20*/  LDG.E.U8 R20, desc[UR6][R20.64] ;  /* 0x0000000614147981 */ /* 0x000ee2000c1e1100 */
[----:B--2---:R-:W-:-:S03]  /*0d30*/  IMAD.WIDE R16, R11, 0x4, R16 ;  /* 0x000000040b107825 */ /* 0x004fc600078e0210 */
[----:B------:R-:W2:Y:S01]  /*0d40*/  LDG.E.U8 R12, desc[UR6][R12.64] ;  /* 0x000000060c0c7981 */ /* 0x000ea2000c1e1100 */
[----:B------:R-:W-:-:S03]  /*0d50*/  IMAD.WIDE R14, R15, 0x4, R16 ;  /* 0x000000040f0e7825 */ /* 0x000fc600078e0210 */
[----:B------:R-:W4:Y:S04]  /*0d60*/  LDG.E R17, desc[UR6][R16.64] ;  /* 0x0000000610117981 */ /* 0x000f28000c1e1900 */
[----:B------:R-:W5:Y:S01]  /*0d70*/  LDG.E R15, desc[UR6][R14.64] ;  /* 0x000000060e0f7981 */ /* 0x000f62000c1e1900 */
[----:B------:R-:W-:Y:S01]  /*0d80*/  VIADD R23, R23, 0x2 ;  /* 0x0000000217177836 */ /* 0x000fe20000000000 */
[----:B---3--:R-:W-:Y:S02]  /*0d90*/  I2FP.F32.U32 R6, R20 ;  /* 0x0000001400067245 */ /* 0x008fe40000201000 */
[----:B--2---:R-:W-:-:S03]  /*0da0*/  I2FP.F32.U32 R11, R12 ;  /* 0x0000000c000b7245 */ /* 0x004fc60000201000 */
[----:B----4-:R-:W-:-:S04]  /*0db0*/  FFMA R6, R17, R6, R22 ;  /* 0x0000000611067223 */ /* 0x010fc80000000016 */
[----:B-----5:R-:W-:-:S07]  /*0dc0*/  FFMA R22, R15, R11, R6 ;  /* 0x0000000b0f167223 */ /* 0x020fce0000000006 */
.L_x_7:
[----:B------:R-:W-:Y:S05]  /*0dd0*/  @!P0 BRA `(.L_x_5) ;  /* 0x00000000003c8947 */ /* 0x000fea0003800000 */
[----:B------:R-:W0:Y:S01]  /*0de0*/  LDCU.64 UR10, c[0x0][0x380] ;  /* 0x00007000ff0a77ac */ /* 0x000e220008000a00 */
[----:B------:R-:W1:Y:S01]  /*0df0*/  LDC.64 R12, c[0x0][0x398] ;  /* 0x0000e600ff0c7b82 */ /* 0x000e620000000a00 */
[----:B------:R-:W-:Y:S01]  /*0e00*/  VIADDMNMX R6, R23, R0, RZ, !PT ;  /* 0x0000000017067246 */ /* 0x000fe200078001ff */
[----:B------:R-:W-:Y:S01]  /*0e10*/  IMAD.IADD R11, R4, 0x1, R23 ;  /* 0x00000001040b7824 */ /* 0x000fe200078e0217 */
[----:B------:R-:W2:Y:S02]  /*0e20*/  LDCU UR9, c[0x0][0x3a0] ;  /* 0x00007400ff0977ac */ /* 0x000ea40008000800 */
[----:B------:R-:W-:-:S05]  /*0e30*/  VIMNMX R6, PT, PT, R6, UR5, PT ;  /* 0x0000000506067c48 */ /* 0x000fca000bfe0100 */
[----:B------:R-:W-:-:S05]  /*0e40*/  IMAD R6, R6, R2, R19 ;  /* 0x0000000206067224 */ /* 0x000fca00078e0213 */
[----:B0-----:R-:W-:Y:S01]  /*0e50*/  IADD3 R14, P0, PT, R6, UR10, RZ ;  /* 0x0000000a060e7c10 */ /* 0x001fe2000ff1e0ff */
[----:B--2---:R-:W-:-:S03]  /*0e60*/  IMAD R11, R11, UR9, R18 ;  /* 0x000000090b0b7c24 */ /* 0x004fc6000f8e0212 */
[----:B------:R-:W-:Y:S01]  /*0e70*/  LEA.HI.X.SX32 R15, R6, UR11, 0x1, P0 ;  /* 0x0000000b060f7c11 */ /* 0x000fe200080f0eff */
[----:B-1----:R-:W-:-:S04]  /*0e80*/  IMAD.WIDE R12, R11, 0x4, R12 ;  /* 0x000000040b0c7825 */ /* 0x002fc800078e020c */
[----:B------:R-:W2:Y:S04]  /*0e90*/  LDG.E.U8 R14, desc[UR6][R14.64] ;  /* 0x000000060e0e7981 */ /* 0x000ea8000c1e1100 */
[----:B------:R-:W3:Y:S01]  /*0ea0*/  LDG.E R13, desc[UR6][R12.64] ;  /* 0x000000060c0d7981 */ /* 0x000ee2000c1e1900 */
[----:B--2---:R-:W-:-:S05]  /*0eb0*/  I2FP.F32.U32 R6, R14 ;  /* 0x0000000e00067245 */ /* 0x004fca0000201000 */
[----:B---3--:R-:W-:-:S07]  /*0ec0*/  FFMA R22, R13, R6, R22 ;  /* 0x000000060d167223 */ /* 0x008fce0000000016 */
.L_x_5:
[C---:B------:R-:W-:Y:S01]  /*0ed0*/  ISETP.NE.AND P0, PT, R9.reuse, R4, PT ;  /* 0x000000040900720c */ /* 0x040fe20003f05270 */
[----:B------:R-:W-:-:S12]  /*0ee0*/  VIADD R9, R9, 0x1 ;  /* 0x0000000109097836 */ /* 0x000fd80000000000 */
[----:B------:R-:W-:Y:S05]  /*0ef0*/  @P0 BRA `(.L_x_8) ;  /* 0xfffffff000bc0947 */ /* 0x000fea000383ffff */
.L_x_2:
[----:B------:R-:W0:Y:S01]  /*0f00*/  LDCU.64 UR10, c[0x0][0x388] ;  /* 0x00007100ff0a77ac */ /* 0x000e220008000a00 */
[----:B------:R-:W1:Y:S01]  /*0f10*/  F2I.TRUNC.NTZ R5, R22 ;  /* 0x0000001600057305 */ /* 0x000e62000020f100 */
[----:B------:R-:W-:-:S05]  /*0f20*/  IMAD R0, R0, R2, R3 ;  /* 0x0000000200007224 */ /* 0x000fca00078e0203 */
[----:B0-----:R-:W-:-:S04]  /*0f30*/  IADD3 R2, P0, PT, R0, UR10, RZ ;  /* 0x0000000a00027c10 */ /* 0x001fc8000ff1e0ff */
[----:B------:R-:W-:-:S05]  /*0f40*/  LEA.HI.X.SX32 R3, R0, UR11, 0x1, P0 ;  /* 0x0000000b00037c11 */ /* 0x000fca00080f0eff */
[----:B-1----:R-:W-:Y:S01]  /*0f50*/  STG.E.U8 desc[UR6][R2.64], R5 ;  /* 0x0000000502007986 */ /* 0x002fe2000c101106 */
[----:B------:R-:W-:Y:S05]  /*0f60*/  EXIT ;  /* 0x000000000000794d */ /* 0x000fea0003800000 */
.L_x_9:
        /* <DEDUP_REMOVED lines=9> */
.L_x_12:


//--------------------- .nv.shared.reserved.0     --------------------------
	.section	.nv.shared.reserved.0,"aw",@nobits
	.weak		__nv_reservedSMEM_offset_0_alias
	.size		__nv_reservedSMEM_offset_0_alias, 0, 64
	.other		__nv_reservedSMEM_offset_0_alias,@"STO_CUDA_RESERVED_SHARED STV_DEFAULT"
__nv_reservedSMEM_offset_0_alias:
	.zero		0
	.zero		64


//--------------------- .nv.constant0._Z24kernel_recombineChannelsPKhS0_S0_P6uchar4ii --------------------------
	.section	.nv.constant0._Z24kernel_recombineChannelsPKhS0_S0_P6uchar4ii,"a",@progbits
	.sectionflags	@""
	.align	4
.nv.constant0._Z24kernel_recombineChannelsPKhS0_S0_P6uchar4ii:
	.zero		936


//--------------------- .nv.constant0._Z23kernel_separateChannelsP6uchar4iiPhS1_S1_ --------------------------
	.section	.nv.constant0._Z23kernel_separateChannelsP6uchar4iiPhS1_S1_,"a",@progbits
	.sectionflags	@""
	.align	4
.nv.constant0._Z23kernel_separateChannelsP6uchar4iiPhS1_S1_:
	.zero		936


//--------------------- .nv.constant0._Z20kernel_gaussian_blurPhS_iiPfi --------------------------
	.section	.nv.constant0._Z20kernel_gaussian_blurPhS_iiPfi,"a",@progbits
	.sectionflags	@""
	.align	4
.nv.constant0._Z20kernel_gaussian_blurPhS_iiPfi:
	.zero		932


//--------------------- SYMBOLS --------------------------

	.type		.nv.reservedSmem.offset0,@object
	.size		.nv.reservedSmem.offset0,0x4
